//
// Generated by NVIDIA NVVM Compiler
//
// Compiler Build ID: CL-36424714
// Cuda compilation tools, release 13.0, V13.0.88
// Based on NVVM 20.0.0
//

.version 9.0
.target sm_100
.address_size 64

	// .globl	capByScalar
.extern .shared .align 16 .b8 sdata[];

.visible .entry capByScalar(
	.param .u32 capByScalar_param_0,
	.param .u64 .ptr .align 1 capByScalar_param_1,
	.param .f32 capByScalar_param_2,
	.param .u64 .ptr .align 1 capByScalar_param_3
)
{
	.reg .pred 	%p<3>;
	.reg .b32 	%r<6>;
	.reg .b32 	%f<4>;
	.reg .b64 	%rd<8>;

	ld.param.u32 	%r2, [capByScalar_param_0];
	ld.param.u64 	%rd1, [capByScalar_param_1];
	ld.param.f32 	%f1, [capByScalar_param_2];
	ld.param.u64 	%rd2, [capByScalar_param_3];
	mov.u32 	%r3, %ctaid.x;
	mov.u32 	%r4, %ntid.x;
	mov.u32 	%r5, %tid.x;
	mad.lo.s32 	%r1, %r3, %r4, %r5;
	setp.ge.s32 	%p1, %r1, %r2;
	@%p1 bra 	$L__BB0_2;
	cvta.to.global.u64 	%rd3, %rd2;
	cvta.to.global.u64 	%rd4, %rd1;
	mul.wide.s32 	%rd5, %r1, 4;
	add.s64 	%rd6, %rd4, %rd5;
	ld.global.f32 	%f2, [%rd6];
	setp.lt.f32 	%p2, %f2, %f1;
	selp.f32 	%f3, %f2, %f1, %p2;
	add.s64 	%rd7, %rd3, %rd5;
	st.global.f32 	[%rd7], %f3;
$L__BB0_2:
	ret;

}
	// .globl	floorByScalar
.visible .entry floorByScalar(
	.param .u32 floorByScalar_param_0,
	.param .u64 .ptr .align 1 floorByScalar_param_1,
	.param .f32 floorByScalar_param_2,
	.param .u64 .ptr .align 1 floorByScalar_param_3
)
{
	.reg .pred 	%p<3>;
	.reg .b32 	%r<6>;
	.reg .b32 	%f<4>;
	.reg .b64 	%rd<8>;

	ld.param.u32 	%r2, [floorByScalar_param_0];
	ld.param.u64 	%rd1, [floorByScalar_param_1];
	ld.param.f32 	%f1, [floorByScalar_param_2];
	ld.param.u64 	%rd2, [floorByScalar_param_3];
	mov.u32 	%r3, %ctaid.x;
	mov.u32 	%r4, %ntid.x;
	mov.u32 	%r5, %tid.x;
	mad.lo.s32 	%r1, %r3, %r4, %r5;
	setp.ge.s32 	%p1, %r1, %r2;
	@%p1 bra 	$L__BB1_2;
	cvta.to.global.u64 	%rd3, %rd2;
	cvta.to.global.u64 	%rd4, %rd1;
	mul.wide.s32 	%rd5, %r1, 4;
	add.s64 	%rd6, %rd4, %rd5;
	ld.global.f32 	%f2, [%rd6];
	setp.gt.f32 	%p2, %f2, %f1;
	selp.f32 	%f3, %f2, %f1, %p2;
	add.s64 	%rd7, %rd3, %rd5;
	st.global.f32 	[%rd7], %f3;
$L__BB1_2:
	ret;

}
	// .globl	addScalar
.visible .entry addScalar(
	.param .u32 addScalar_param_0,
	.param .u64 .ptr .align 1 addScalar_param_1,
	.param .f32 addScalar_param_2,
	.param .u64 .ptr .align 1 addScalar_param_3
)
{
	.reg .pred 	%p<2>;
	.reg .b32 	%r<6>;
	.reg .b32 	%f<4>;
	.reg .b64 	%rd<8>;

	ld.param.u32 	%r2, [addScalar_param_0];
	ld.param.u64 	%rd1, [addScalar_param_1];
	ld.param.f32 	%f1, [addScalar_param_2];
	ld.param.u64 	%rd2, [addScalar_param_3];
	mov.u32 	%r3, %ctaid.x;
	mov.u32 	%r4, %ntid.x;
	mov.u32 	%r5, %tid.x;
	mad.lo.s32 	%r1, %r3, %r4, %r5;
	setp.ge.s32 	%p1, %r1, %r2;
	@%p1 bra 	$L__BB2_2;
	cvta.to.global.u64 	%rd3, %rd1;
	cvta.to.global.u64 	%rd4, %rd2;
	mul.wide.s32 	%rd5, %r1, 4;
	add.s64 	%rd6, %rd3, %rd5;
	ld.global.f32 	%f2, [%rd6];
	add.f32 	%f3, %f1, %f2;
	add.s64 	%rd7, %rd4, %rd5;
	st.global.f32 	[%rd7], %f3;
$L__BB2_2:
	ret;

}
	// .globl	subScalar
.visible .entry subScalar(
	.param .u32 subScalar_param_0,
	.param .u64 .ptr .align 1 subScalar_param_1,
	.param .f32 subScalar_param_2,
	.param .u64 .ptr .align 1 subScalar_param_3
)
{
	.reg .pred 	%p<2>;
	.reg .b32 	%r<6>;
	.reg .b32 	%f<4>;
	.reg .b64 	%rd<8>;

	ld.param.u32 	%r2, [subScalar_param_0];
	ld.param.u64 	%rd1, [subScalar_param_1];
	ld.param.f32 	%f1, [subScalar_param_2];
	ld.param.u64 	%rd2, [subScalar_param_3];
	mov.u32 	%r3, %ctaid.x;
	mov.u32 	%r4, %ntid.x;
	mov.u32 	%r5, %tid.x;
	mad.lo.s32 	%r1, %r3, %r4, %r5;
	setp.ge.s32 	%p1, %r1, %r2;
	@%p1 bra 	$L__BB3_2;
	cvta.to.global.u64 	%rd3, %rd1;
	cvta.to.global.u64 	%rd4, %rd2;
	mul.wide.s32 	%rd5, %r1, 4;
	add.s64 	%rd6, %rd3, %rd5;
	ld.global.f32 	%f2, [%rd6];
	sub.f32 	%f3, %f2, %f1;
	add.s64 	%rd7, %rd4, %rd5;
	st.global.f32 	[%rd7], %f3;
$L__BB3_2:
	ret;

}
	// .globl	busScalar
.visible .entry busScalar(
	.param .u32 busScalar_param_0,
	.param .u64 .ptr .align 1 busScalar_param_1,
	.param .f32 busScalar_param_2,
	.param .u64 .ptr .align 1 busScalar_param_3
)
{
	.reg .pred 	%p<2>;
	.reg .b32 	%r<6>;
	.reg .b32 	%f<4>;
	.reg .b64 	%rd<8>;

	ld.param.u32 	%r2, [busScalar_param_0];
	ld.param.u64 	%rd1, [busScalar_param_1];
	ld.param.f32 	%f1, [busScalar_param_2];
	ld.param.u64 	%rd2, [busScalar_param_3];
	mov.u32 	%r3, %ctaid.x;
	mov.u32 	%r4, %ntid.x;
	mov.u32 	%r5, %tid.x;
	mad.lo.s32 	%r1, %r3, %r4, %r5;
	setp.ge.s32 	%p1, %r1, %r2;
	@%p1 bra 	$L__BB4_2;
	cvta.to.global.u64 	%rd3, %rd1;
	cvta.to.global.u64 	%rd4, %rd2;
	mul.wide.s32 	%rd5, %r1, 4;
	add.s64 	%rd6, %rd3, %rd5;
	ld.global.f32 	%f2, [%rd6];
	sub.f32 	%f3, %f1, %f2;
	add.s64 	%rd7, %rd4, %rd5;
	st.global.f32 	[%rd7], %f3;
$L__BB4_2:
	ret;

}
	// .globl	multScalar
.visible .entry multScalar(
	.param .u32 multScalar_param_0,
	.param .u64 .ptr .align 1 multScalar_param_1,
	.param .f32 multScalar_param_2,
	.param .u64 .ptr .align 1 multScalar_param_3
)
{
	.reg .pred 	%p<2>;
	.reg .b32 	%r<6>;
	.reg .b32 	%f<4>;
	.reg .b64 	%rd<8>;

	ld.param.u32 	%r2, [multScalar_param_0];
	ld.param.u64 	%rd1, [multScalar_param_1];
	ld.param.f32 	%f1, [multScalar_param_2];
	ld.param.u64 	%rd2, [multScalar_param_3];
	mov.u32 	%r3, %ctaid.x;
	mov.u32 	%r4, %ntid.x;
	mov.u32 	%r5, %tid.x;
	mad.lo.s32 	%r1, %r3, %r4, %r5;
	setp.ge.s32 	%p1, %r1, %r2;
	@%p1 bra 	$L__BB5_2;
	cvta.to.global.u64 	%rd3, %rd1;
	cvta.to.global.u64 	%rd4, %rd2;
	mul.wide.s32 	%rd5, %r1, 4;
	add.s64 	%rd6, %rd3, %rd5;
	ld.global.f32 	%f2, [%rd6];
	mul.f32 	%f3, %f1, %f2;
	add.s64 	%rd7, %rd4, %rd5;
	st.global.f32 	[%rd7], %f3;
$L__BB5_2:
	ret;

}
	// .globl	divScalar
.visible .entry divScalar(
	.param .u32 divScalar_param_0,
	.param .u64 .ptr .align 1 divScalar_param_1,
	.param .f32 divScalar_param_2,
	.param .u64 .ptr .align 1 divScalar_param_3
)
{
	.reg .pred 	%p<2>;
	.reg .b32 	%r<6>;
	.reg .b32 	%f<4>;
	.reg .b64 	%rd<8>;

	ld.param.u32 	%r2, [divScalar_param_0];
	ld.param.u64 	%rd1, [divScalar_param_1];
	ld.param.f32 	%f1, [divScalar_param_2];
	ld.param.u64 	%rd2, [divScalar_param_3];
	mov.u32 	%r3, %ctaid.x;
	mov.u32 	%r4, %ntid.x;
	mov.u32 	%r5, %tid.x;
	mad.lo.s32 	%r1, %r3, %r4, %r5;
	setp.ge.s32 	%p1, %r1, %r2;
	@%p1 bra 	$L__BB6_2;
	cvta.to.global.u64 	%rd3, %rd1;
	cvta.to.global.u64 	%rd4, %rd2;
	mul.wide.s32 	%rd5, %r1, 4;
	add.s64 	%rd6, %rd3, %rd5;
	ld.global.f32 	%f2, [%rd6];
	div.rn.f32 	%f3, %f2, %f1;
	add.s64 	%rd7, %rd4, %rd5;
	st.global.f32 	[%rd7], %f3;
$L__BB6_2:
	ret;

}
	// .globl	vidScalar
.visible .entry vidScalar(
	.param .u32 vidScalar_param_0,
	.param .u64 .ptr .align 1 vidScalar_param_1,
	.param .f32 vidScalar_param_2,
	.param .u64 .ptr .align 1 vidScalar_param_3
)
{
	.reg .pred 	%p<2>;
	.reg .b32 	%r<6>;
	.reg .b32 	%f<4>;
	.reg .b64 	%rd<8>;

	ld.param.u32 	%r2, [vidScalar_param_0];
	ld.param.u64 	%rd1, [vidScalar_param_1];
	ld.param.f32 	%f1, [vidScalar_param_2];
	ld.param.u64 	%rd2, [vidScalar_param_3];
	mov.u32 	%r3, %ctaid.x;
	mov.u32 	%r4, %ntid.x;
	mov.u32 	%r5, %tid.x;
	mad.lo.s32 	%r1, %r3, %r4, %r5;
	setp.ge.s32 	%p1, %r1, %r2;
	@%p1 bra 	$L__BB7_2;
	cvta.to.global.u64 	%rd3, %rd1;
	cvta.to.global.u64 	%rd4, %rd2;
	mul.wide.s32 	%rd5, %r1, 4;
	add.s64 	%rd6, %rd3, %rd5;
	ld.global.f32 	%f2, [%rd6];
	div.rn.f32 	%f3, %f1, %f2;
	add.s64 	%rd7, %rd4, %rd5;
	st.global.f32 	[%rd7], %f3;
$L__BB7_2:
	ret;

}
	// .globl	squared
.visible .entry squared(
	.param .u32 squared_param_0,
	.param .u64 .ptr .align 1 squared_param_1,
	.param .u64 .ptr .align 1 squared_param_2
)
{
	.reg .pred 	%p<2>;
	.reg .b32 	%r<6>;
	.reg .b32 	%f<3>;
	.reg .b64 	%rd<8>;

	ld.param.u32 	%r2, [squared_param_0];
	ld.param.u64 	%rd1, [squared_param_1];
	ld.param.u64 	%rd2, [squared_param_2];
	mov.u32 	%r3, %ctaid.x;
	mov.u32 	%r4, %ntid.x;
	mov.u32 	%r5, %tid.x;
	mad.lo.s32 	%r1, %r3, %r4, %r5;
	setp.ge.s32 	%p1, %r1, %r2;
	@%p1 bra 	$L__BB8_2;
	cvta.to.global.u64 	%rd3, %rd1;
	cvta.to.global.u64 	%rd4, %rd2;
	mul.wide.s32 	%rd5, %r1, 4;
	add.s64 	%rd6, %rd3, %rd5;
	ld.global.f32 	%f1, [%rd6];
	mul.f32 	%f2, %f1, %f1;
	add.s64 	%rd7, %rd4, %rd5;
	st.global.f32 	[%rd7], %f2;
$L__BB8_2:
	ret;

}
	// .globl	cuPow
.visible .entry cuPow(
	.param .u32 cuPow_param_0,
	.param .u64 .ptr .align 1 cuPow_param_1,
	.param .f32 cuPow_param_2,
	.param .u64 .ptr .align 1 cuPow_param_3
)
{
	.reg .pred 	%p<23>;
	.reg .b32 	%r<20>;
	.reg .b32 	%f<77>;
	.reg .b64 	%rd<9>;

	ld.param.u32 	%r2, [cuPow_param_0];
	ld.param.u64 	%rd1, [cuPow_param_1];
	ld.param.f32 	%f10, [cuPow_param_2];
	ld.param.u64 	%rd2, [cuPow_param_3];
	mov.u32 	%r3, %ctaid.x;
	mov.u32 	%r4, %ntid.x;
	mov.u32 	%r5, %tid.x;
	mad.lo.s32 	%r1, %r3, %r4, %r5;
	setp.ge.s32 	%p1, %r1, %r2;
	mov.f32 	%f76, 0f3F800000;
	@%p1 bra 	$L__BB9_10;
	cvta.to.global.u64 	%rd3, %rd1;
	mul.wide.s32 	%rd4, %r1, 4;
	add.s64 	%rd5, %rd3, %rd4;
	ld.global.f32 	%f1, [%rd5];
	mul.f32 	%f12, %f10, 0f3F000000;
	cvt.rzi.f32.f32 	%f13, %f12;
	add.f32 	%f14, %f13, %f13;
	sub.f32 	%f15, %f10, %f14;
	abs.f32 	%f2, %f15;
	abs.f32 	%f3, %f1;
	setp.lt.f32 	%p2, %f3, 0f00800000;
	mul.f32 	%f16, %f3, 0f4B800000;
	selp.f32 	%f17, %f16, %f3, %p2;
	selp.f32 	%f18, 0fC1C00000, 0f00000000, %p2;
	mov.b32 	%r6, %f17;
	add.s32 	%r7, %r6, -1060439283;
	and.b32  	%r8, %r7, -8388608;
	sub.s32 	%r9, %r6, %r8;
	mov.b32 	%f19, %r9;
	cvt.rn.f32.s32 	%f20, %r8;
	fma.rn.f32 	%f21, %f20, 0f34000000, %f18;
	add.f32 	%f22, %f19, 0fBF800000;
	add.f32 	%f23, %f19, 0f3F800000;
	rcp.approx.ftz.f32 	%f24, %f23;
	add.f32 	%f25, %f22, %f22;
	mul.f32 	%f26, %f25, %f24;
	mul.f32 	%f27, %f26, %f26;
	sub.f32 	%f28, %f22, %f26;
	add.f32 	%f29, %f28, %f28;
	neg.f32 	%f30, %f26;
	fma.rn.f32 	%f31, %f30, %f22, %f29;
	mul.rn.f32 	%f32, %f24, %f31;
	fma.rn.f32 	%f33, %f27, 0f3A2C32E4, 0f3B52E7DB;
	fma.rn.f32 	%f34, %f33, %f27, 0f3C93BB73;
	fma.rn.f32 	%f35, %f34, %f27, 0f3DF6384F;
	mul.rn.f32 	%f36, %f35, %f27;
	fma.rn.f32 	%f37, %f26, 0f3FB8AA3B, %f21;
	sub.f32 	%f38, %f21, %f37;
	fma.rn.f32 	%f39, %f26, 0f3FB8AA3B, %f38;
	fma.rn.f32 	%f40, %f32, 0f3FB8AA3B, %f39;
	fma.rn.f32 	%f41, %f26, 0f32A55E34, %f40;
	mul.f32 	%f42, %f36, 0f40400000;
	fma.rn.f32 	%f43, %f42, %f32, %f41;
	fma.rn.f32 	%f44, %f36, %f26, %f43;
	add.rn.f32 	%f45, %f37, %f44;
	neg.f32 	%f46, %f37;
	add.rn.f32 	%f47, %f45, %f46;
	neg.f32 	%f48, %f47;
	add.rn.f32 	%f49, %f44, %f48;
	mul.rn.f32 	%f50, %f45, %f10;
	neg.f32 	%f51, %f50;
	fma.rn.f32 	%f52, %f45, %f10, %f51;
	fma.rn.f32 	%f53, %f49, %f10, %f52;
	cvt.rni.f32.f32 	%f54, %f50;
	sub.f32 	%f55, %f50, %f54;
	add.f32 	%f56, %f55, %f53;
	fma.rn.f32 	%f57, %f56, 0f391FCB8E, 0f3AAF85ED;
	fma.rn.f32 	%f58, %f57, %f56, 0f3C1D9856;
	fma.rn.f32 	%f59, %f58, %f56, 0f3D6357BB;
	fma.rn.f32 	%f60, %f59, %f56, 0f3E75FDEC;
	fma.rn.f32 	%f61, %f60, %f56, 0f3F317218;
	fma.rn.f32 	%f62, %f61, %f56, 0f3F800000;
	cvt.rzi.s32.f32 	%r10, %f54;
	setp.gt.f32 	%p3, %f54, 0f00000000;
	selp.b32 	%r11, 0, -2097152000, %p3;
	add.s32 	%r12, %r11, 2130706432;
	mov.b32 	%f63, %r12;
	mul.f32 	%f64, %f62, %f63;
	shl.b32 	%r13, %r10, 23;
	sub.s32 	%r14, %r13, %r11;
	mov.b32 	%f65, %r14;
	mul.f32 	%f66, %f64, %f65;
	abs.f32 	%f67, %f50;
	setp.gt.f32 	%p4, %f67, 0f43180000;
	setp.lt.f32 	%p5, %f50, 0f00000000;
	selp.f32 	%f68, 0f00000000, 0f7F800000, %p5;
	selp.f32 	%f4, %f68, %f66, %p4;
	setp.eq.f32 	%p6, %f1, 0f3F800000;
	setp.eq.f32 	%p7, %f10, 0f00000000;
	or.pred  	%p8, %p7, %p6;
	@%p8 bra 	$L__BB9_9;
	setp.num.f32 	%p9, %f3, %f3;
	abs.f32 	%f69, %f10;
	setp.num.f32 	%p10, %f69, %f69;
	and.pred  	%p11, %p9, %p10;
	@%p11 bra 	$L__BB9_4;
	add.rn.f32 	%f76, %f1, %f10;
	bra.uni 	$L__BB9_9;
$L__BB9_4:
	setp.neu.f32 	%p12, %f1, 0f00000000;
	setp.neu.f32 	%p13, %f3, 0f7F800000;
	and.pred  	%p14, %p12, %p13;
	@%p14 bra 	$L__BB9_6;
	setp.neu.f32 	%p21, %f2, 0f3F800000;
	add.f32 	%f74, %f1, %f1;
	mov.b32 	%r15, %f74;
	setp.lt.f32 	%p22, %f10, 0f00000000;
	xor.b32  	%r16, %r15, 2139095040;
	selp.b32 	%r17, %r16, %r15, %p22;
	and.b32  	%r18, %r17, 2147483647;
	selp.b32 	%r19, %r18, %r17, %p21;
	mov.b32 	%f76, %r19;
	bra.uni 	$L__BB9_9;
$L__BB9_6:
	setp.eq.f32 	%p15, %f1, 0fBF800000;
	setp.eq.f32 	%p16, %f69, 0f7F800000;
	and.pred  	%p17, %p15, %p16;
	@%p17 bra 	$L__BB9_9;
	setp.geu.f32 	%p18, %f1, 0f00000000;
	mov.f32 	%f76, %f4;
	@%p18 bra 	$L__BB9_9;
	setp.neu.f32 	%p19, %f2, 0f3F800000;
	neg.f32 	%f71, %f4;
	selp.f32 	%f72, %f4, %f71, %p19;
	cvt.rmi.f32.f32 	%f73, %f10;
	setp.neu.f32 	%p20, %f10, %f73;
	selp.f32 	%f76, 0f7FFFFFFF, %f72, %p20;
$L__BB9_9:
	cvta.to.global.u64 	%rd6, %rd2;
	add.s64 	%rd8, %rd6, %rd4;
	st.global.f32 	[%rd8], %f76;
$L__BB9_10:
	ret;

}
	// .globl	cuSqrt
.visible .entry cuSqrt(
	.param .u32 cuSqrt_param_0,
	.param .u64 .ptr .align 1 cuSqrt_param_1,
	.param .u64 .ptr .align 1 cuSqrt_param_2
)
{
	.reg .pred 	%p<2>;
	.reg .b32 	%r<6>;
	.reg .b32 	%f<3>;
	.reg .b64 	%rd<8>;

	ld.param.u32 	%r2, [cuSqrt_param_0];
	ld.param.u64 	%rd1, [cuSqrt_param_1];
	ld.param.u64 	%rd2, [cuSqrt_param_2];
	mov.u32 	%r3, %ctaid.x;
	mov.u32 	%r4, %ntid.x;
	mov.u32 	%r5, %tid.x;
	mad.lo.s32 	%r1, %r3, %r4, %r5;
	setp.ge.s32 	%p1, %r1, %r2;
	@%p1 bra 	$L__BB10_2;
	cvta.to.global.u64 	%rd3, %rd1;
	cvta.to.global.u64 	%rd4, %rd2;
	mul.wide.s32 	%rd5, %r1, 4;
	add.s64 	%rd6, %rd3, %rd5;
	ld.global.f32 	%f1, [%rd6];
	sqrt.rn.f32 	%f2, %f1;
	add.s64 	%rd7, %rd4, %rd5;
	st.global.f32 	[%rd7], %f2;
$L__BB10_2:
	ret;

}
	// .globl	cuExp
.visible .entry cuExp(
	.param .u32 cuExp_param_0,
	.param .u64 .ptr .align 1 cuExp_param_1,
	.param .u64 .ptr .align 1 cuExp_param_2
)
{
	.reg .pred 	%p<5>;
	.reg .b32 	%r<21>;
	.reg .b32 	%f<5>;
	.reg .b64 	%rd<9>;
	.reg .b64 	%fd<26>;

	ld.param.u32 	%r5, [cuExp_param_0];
	ld.param.u64 	%rd1, [cuExp_param_1];
	ld.param.u64 	%rd2, [cuExp_param_2];
	mov.u32 	%r6, %ctaid.x;
	mov.u32 	%r7, %ntid.x;
	mov.u32 	%r8, %tid.x;
	mad.lo.s32 	%r1, %r6, %r7, %r8;
	setp.ge.s32 	%p1, %r1, %r5;
	@%p1 bra 	$L__BB11_5;
	cvta.to.global.u64 	%rd3, %rd1;
	mul.wide.s32 	%rd4, %r1, 4;
	add.s64 	%rd5, %rd3, %rd4;
	ld.global.f32 	%f1, [%rd5];
	cvt.f64.f32 	%fd1, %f1;
	fma.rn.f64 	%fd6, %fd1, 0d3FF71547652B82FE, 0d4338000000000000;
	{
	.reg .b32 %temp; 
	mov.b64 	{%r2, %temp}, %fd6;
	}
	mov.f64 	%fd7, 0dC338000000000000;
	add.rn.f64 	%fd8, %fd6, %fd7;
	fma.rn.f64 	%fd9, %fd8, 0dBFE62E42FEFA39EF, %fd1;
	fma.rn.f64 	%fd10, %fd8, 0dBC7ABC9E3B39803F, %fd9;
	fma.rn.f64 	%fd11, %fd10, 0d3E5ADE1569CE2BDF, 0d3E928AF3FCA213EA;
	fma.rn.f64 	%fd12, %fd11, %fd10, 0d3EC71DEE62401315;
	fma.rn.f64 	%fd13, %fd12, %fd10, 0d3EFA01997C89EB71;
	fma.rn.f64 	%fd14, %fd13, %fd10, 0d3F2A01A014761F65;
	fma.rn.f64 	%fd15, %fd14, %fd10, 0d3F56C16C1852B7AF;
	fma.rn.f64 	%fd16, %fd15, %fd10, 0d3F81111111122322;
	fma.rn.f64 	%fd17, %fd16, %fd10, 0d3FA55555555502A1;
	fma.rn.f64 	%fd18, %fd17, %fd10, 0d3FC5555555555511;
	fma.rn.f64 	%fd19, %fd18, %fd10, 0d3FE000000000000B;
	fma.rn.f64 	%fd20, %fd19, %fd10, 0d3FF0000000000000;
	fma.rn.f64 	%fd21, %fd20, %fd10, 0d3FF0000000000000;
	{
	.reg .b32 %temp; 
	mov.b64 	{%r3, %temp}, %fd21;
	}
	{
	.reg .b32 %temp; 
	mov.b64 	{%temp, %r4}, %fd21;
	}
	shl.b32 	%r9, %r2, 20;
	add.s32 	%r10, %r9, %r4;
	mov.b64 	%fd25, {%r3, %r10};
	{
	.reg .b32 %temp; 
	mov.b64 	{%temp, %r11}, %fd1;
	}
	mov.b32 	%f3, %r11;
	abs.f32 	%f2, %f3;
	setp.lt.f32 	%p2, %f2, 0f4086232B;
	@%p2 bra 	$L__BB11_4;
	setp.lt.f32 	%p3, %f1, 0f00000000;
	add.f64 	%fd22, %fd1, 0d7FF0000000000000;
	selp.f64 	%fd25, 0d0000000000000000, %fd22, %p3;
	setp.geu.f32 	%p4, %f2, 0f40874800;
	@%p4 bra 	$L__BB11_4;
	shr.u32 	%r12, %r2, 31;
	add.s32 	%r13, %r2, %r12;
	shr.s32 	%r14, %r13, 1;
	shl.b32 	%r15, %r14, 20;
	add.s32 	%r16, %r4, %r15;
	mov.b64 	%fd23, {%r3, %r16};
	sub.s32 	%r17, %r2, %r14;
	shl.b32 	%r18, %r17, 20;
	add.s32 	%r19, %r18, 1072693248;
	mov.b32 	%r20, 0;
	mov.b64 	%fd24, {%r20, %r19};
	mul.f64 	%fd25, %fd24, %fd23;
$L__BB11_4:
	cvt.rn.f32.f64 	%f4, %fd25;
	cvta.to.global.u64 	%rd6, %rd2;
	add.s64 	%rd8, %rd6, %rd4;
	st.global.f32 	[%rd8], %f4;
$L__BB11_5:
	ret;

}
	// .globl	cuLog
.visible .entry cuLog(
	.param .u32 cuLog_param_0,
	.param .u64 .ptr .align 1 cuLog_param_1,
	.param .u64 .ptr .align 1 cuLog_param_2
)
{
	.reg .pred 	%p<6>;
	.reg .b32 	%r<34>;
	.reg .b32 	%f<3>;
	.reg .b64 	%rd<9>;
	.reg .b64 	%fd<46>;

	ld.param.u32 	%r12, [cuLog_param_0];
	ld.param.u64 	%rd1, [cuLog_param_1];
	ld.param.u64 	%rd2, [cuLog_param_2];
	mov.u32 	%r13, %ctaid.x;
	mov.u32 	%r14, %ntid.x;
	mov.u32 	%r15, %tid.x;
	mad.lo.s32 	%r1, %r13, %r14, %r15;
	setp.ge.s32 	%p1, %r1, %r12;
	@%p1 bra 	$L__BB12_9;
	cvta.to.global.u64 	%rd3, %rd1;
	mul.wide.s32 	%rd4, %r1, 4;
	add.s64 	%rd5, %rd3, %rd4;
	ld.global.f32 	%f1, [%rd5];
	cvt.f64.f32 	%fd43, %f1;
	{
	.reg .b32 %temp; 
	mov.b64 	{%temp, %r30}, %fd43;
	}
	{
	.reg .b32 %temp; 
	mov.b64 	{%r31, %temp}, %fd43;
	}
	setp.gt.s32 	%p2, %r30, 1048575;
	mov.b32 	%r32, -1023;
	@%p2 bra 	$L__BB12_3;
	mul.f64 	%fd43, %fd43, 0d4350000000000000;
	{
	.reg .b32 %temp; 
	mov.b64 	{%temp, %r30}, %fd43;
	}
	{
	.reg .b32 %temp; 
	mov.b64 	{%r31, %temp}, %fd43;
	}
	mov.b32 	%r32, -1077;
$L__BB12_3:
	add.s32 	%r18, %r30, -1;
	setp.gt.u32 	%p3, %r18, 2146435070;
	@%p3 bra 	$L__BB12_7;
	shr.u32 	%r21, %r30, 20;
	add.s32 	%r33, %r32, %r21;
	and.b32  	%r22, %r30, 1048575;
	or.b32  	%r23, %r22, 1072693248;
	mov.b64 	%fd44, {%r31, %r23};
	setp.lt.u32 	%p5, %r23, 1073127583;
	@%p5 bra 	$L__BB12_6;
	{
	.reg .b32 %temp; 
	mov.b64 	{%r24, %temp}, %fd44;
	}
	{
	.reg .b32 %temp; 
	mov.b64 	{%temp, %r25}, %fd44;
	}
	add.s32 	%r26, %r25, -1048576;
	mov.b64 	%fd44, {%r24, %r26};
	add.s32 	%r33, %r33, 1;
$L__BB12_6:
	add.f64 	%fd11, %fd44, 0dBFF0000000000000;
	add.f64 	%fd12, %fd44, 0d3FF0000000000000;
	rcp.approx.ftz.f64 	%fd13, %fd12;
	neg.f64 	%fd14, %fd12;
	fma.rn.f64 	%fd15, %fd14, %fd13, 0d3FF0000000000000;
	fma.rn.f64 	%fd16, %fd15, %fd15, %fd15;
	fma.rn.f64 	%fd17, %fd16, %fd13, %fd13;
	mul.f64 	%fd18, %fd11, %fd17;
	fma.rn.f64 	%fd19, %fd11, %fd17, %fd18;
	mul.f64 	%fd20, %fd19, %fd19;
	fma.rn.f64 	%fd21, %fd20, 0d3EB1380B3AE80F1E, 0d3ED0EE258B7A8B04;
	fma.rn.f64 	%fd22, %fd21, %fd20, 0d3EF3B2669F02676F;
	fma.rn.f64 	%fd23, %fd22, %fd20, 0d3F1745CBA9AB0956;
	fma.rn.f64 	%fd24, %fd23, %fd20, 0d3F3C71C72D1B5154;
	fma.rn.f64 	%fd25, %fd24, %fd20, 0d3F624924923BE72D;
	fma.rn.f64 	%fd26, %fd25, %fd20, 0d3F8999999999A3C4;
	fma.rn.f64 	%fd27, %fd26, %fd20, 0d3FB5555555555554;
	sub.f64 	%fd28, %fd11, %fd19;
	add.f64 	%fd29, %fd28, %fd28;
	neg.f64 	%fd30, %fd19;
	fma.rn.f64 	%fd31, %fd30, %fd11, %fd29;
	mul.f64 	%fd32, %fd17, %fd31;
	mul.f64 	%fd33, %fd20, %fd27;
	fma.rn.f64 	%fd34, %fd33, %fd19, %fd32;
	xor.b32  	%r27, %r33, -2147483648;
	mov.b32 	%r28, 1127219200;
	mov.b64 	%fd35, {%r27, %r28};
	mov.b32 	%r29, -2147483648;
	mov.b64 	%fd36, {%r29, %r28};
	sub.f64 	%fd37, %fd35, %fd36;
	fma.rn.f64 	%fd38, %fd37, 0d3FE62E42FEFA39EF, %fd19;
	fma.rn.f64 	%fd39, %fd37, 0dBFE62E42FEFA39EF, %fd38;
	sub.f64 	%fd40, %fd39, %fd19;
	sub.f64 	%fd41, %fd34, %fd40;
	fma.rn.f64 	%fd42, %fd37, 0d3C7ABC9E3B39803F, %fd41;
	add.f64 	%fd45, %fd38, %fd42;
	bra.uni 	$L__BB12_8;
$L__BB12_7:
	fma.rn.f64 	%fd10, %fd43, 0d7FF0000000000000, 0d7FF0000000000000;
	{
	.reg .b32 %temp; 
	mov.b64 	{%temp, %r19}, %fd43;
	}
	and.b32  	%r20, %r19, 2147483647;
	setp.eq.s32 	%p4, %r20, 0;
	selp.f64 	%fd45, 0dFFF0000000000000, %fd10, %p4;
$L__BB12_8:
	cvt.rn.f32.f64 	%f2, %fd45;
	cvta.to.global.u64 	%rd6, %rd2;
	add.s64 	%rd8, %rd6, %rd4;
	st.global.f32 	[%rd8], %f2;
$L__BB12_9:
	ret;

}
	// .globl	invert
.visible .entry invert(
	.param .u32 invert_param_0,
	.param .u64 .ptr .align 1 invert_param_1,
	.param .u64 .ptr .align 1 invert_param_2
)
{
	.reg .pred 	%p<2>;
	.reg .b32 	%r<6>;
	.reg .b32 	%f<3>;
	.reg .b64 	%rd<8>;

	ld.param.u32 	%r2, [invert_param_0];
	ld.param.u64 	%rd1, [invert_param_1];
	ld.param.u64 	%rd2, [invert_param_2];
	mov.u32 	%r3, %ctaid.x;
	mov.u32 	%r4, %ntid.x;
	mov.u32 	%r5, %tid.x;
	mad.lo.s32 	%r1, %r3, %r4, %r5;
	setp.ge.s32 	%p1, %r1, %r2;
	@%p1 bra 	$L__BB13_2;
	cvta.to.global.u64 	%rd3, %rd1;
	cvta.to.global.u64 	%rd4, %rd2;
	mul.wide.s32 	%rd5, %r1, 4;
	add.s64 	%rd6, %rd3, %rd5;
	ld.global.f32 	%f1, [%rd6];
	rcp.rn.f32 	%f2, %f1;
	add.s64 	%rd7, %rd4, %rd5;
	st.global.f32 	[%rd7], %f2;
$L__BB13_2:
	ret;

}
	// .globl	cuAbs
.visible .entry cuAbs(
	.param .u32 cuAbs_param_0,
	.param .u64 .ptr .align 1 cuAbs_param_1,
	.param .u64 .ptr .align 1 cuAbs_param_2
)
{
	.reg .pred 	%p<2>;
	.reg .b32 	%r<6>;
	.reg .b32 	%f<3>;
	.reg .b64 	%rd<8>;

	ld.param.u32 	%r2, [cuAbs_param_0];
	ld.param.u64 	%rd1, [cuAbs_param_1];
	ld.param.u64 	%rd2, [cuAbs_param_2];
	mov.u32 	%r3, %ctaid.x;
	mov.u32 	%r4, %ntid.x;
	mov.u32 	%r5, %tid.x;
	mad.lo.s32 	%r1, %r3, %r4, %r5;
	setp.ge.s32 	%p1, %r1, %r2;
	@%p1 bra 	$L__BB14_2;
	cvta.to.global.u64 	%rd3, %rd1;
	cvta.to.global.u64 	%rd4, %rd2;
	mul.wide.s32 	%rd5, %r1, 4;
	add.s64 	%rd6, %rd3, %rd5;
	ld.global.f32 	%f1, [%rd6];
	abs.f32 	%f2, %f1;
	add.s64 	%rd7, %rd4, %rd5;
	st.global.f32 	[%rd7], %f2;
$L__BB14_2:
	ret;

}
	// .globl	cap
.visible .entry cap(
	.param .u32 cap_param_0,
	.param .u64 .ptr .align 1 cap_param_1,
	.param .u64 .ptr .align 1 cap_param_2,
	.param .u64 .ptr .align 1 cap_param_3
)
{
	.reg .pred 	%p<3>;
	.reg .b32 	%r<6>;
	.reg .b32 	%f<4>;
	.reg .b64 	%rd<11>;

	ld.param.u32 	%r2, [cap_param_0];
	ld.param.u64 	%rd1, [cap_param_1];
	ld.param.u64 	%rd2, [cap_param_2];
	ld.param.u64 	%rd3, [cap_param_3];
	mov.u32 	%r3, %ctaid.x;
	mov.u32 	%r4, %ntid.x;
	mov.u32 	%r5, %tid.x;
	mad.lo.s32 	%r1, %r3, %r4, %r5;
	setp.ge.s32 	%p1, %r1, %r2;
	@%p1 bra 	$L__BB15_2;
	cvta.to.global.u64 	%rd4, %rd3;
	cvta.to.global.u64 	%rd5, %rd1;
	cvta.to.global.u64 	%rd6, %rd2;
	mul.wide.s32 	%rd7, %r1, 4;
	add.s64 	%rd8, %rd5, %rd7;
	ld.global.f32 	%f1, [%rd8];
	add.s64 	%rd9, %rd6, %rd7;
	ld.global.f32 	%f2, [%rd9];
	setp.lt.f32 	%p2, %f1, %f2;
	selp.f32 	%f3, %f1, %f2, %p2;
	add.s64 	%rd10, %rd4, %rd7;
	st.global.f32 	[%rd10], %f3;
$L__BB15_2:
	ret;

}
	// .globl	cuFloor
.visible .entry cuFloor(
	.param .u32 cuFloor_param_0,
	.param .u64 .ptr .align 1 cuFloor_param_1,
	.param .u64 .ptr .align 1 cuFloor_param_2,
	.param .u64 .ptr .align 1 cuFloor_param_3
)
{
	.reg .pred 	%p<3>;
	.reg .b32 	%r<6>;
	.reg .b32 	%f<4>;
	.reg .b64 	%rd<11>;

	ld.param.u32 	%r2, [cuFloor_param_0];
	ld.param.u64 	%rd1, [cuFloor_param_1];
	ld.param.u64 	%rd2, [cuFloor_param_2];
	ld.param.u64 	%rd3, [cuFloor_param_3];
	mov.u32 	%r3, %ctaid.x;
	mov.u32 	%r4, %ntid.x;
	mov.u32 	%r5, %tid.x;
	mad.lo.s32 	%r1, %r3, %r4, %r5;
	setp.ge.s32 	%p1, %r1, %r2;
	@%p1 bra 	$L__BB16_2;
	cvta.to.global.u64 	%rd4, %rd3;
	cvta.to.global.u64 	%rd5, %rd1;
	cvta.to.global.u64 	%rd6, %rd2;
	mul.wide.s32 	%rd7, %r1, 4;
	add.s64 	%rd8, %rd5, %rd7;
	ld.global.f32 	%f1, [%rd8];
	add.s64 	%rd9, %rd6, %rd7;
	ld.global.f32 	%f2, [%rd9];
	setp.gt.f32 	%p2, %f1, %f2;
	selp.f32 	%f3, %f1, %f2, %p2;
	add.s64 	%rd10, %rd4, %rd7;
	st.global.f32 	[%rd10], %f3;
$L__BB16_2:
	ret;

}
	// .globl	add
.visible .entry add(
	.param .u32 add_param_0,
	.param .u64 .ptr .align 1 add_param_1,
	.param .u64 .ptr .align 1 add_param_2,
	.param .u64 .ptr .align 1 add_param_3
)
{
	.reg .pred 	%p<2>;
	.reg .b32 	%r<6>;
	.reg .b32 	%f<4>;
	.reg .b64 	%rd<11>;

	ld.param.u32 	%r2, [add_param_0];
	ld.param.u64 	%rd1, [add_param_1];
	ld.param.u64 	%rd2, [add_param_2];
	ld.param.u64 	%rd3, [add_param_3];
	mov.u32 	%r3, %ctaid.x;
	mov.u32 	%r4, %ntid.x;
	mov.u32 	%r5, %tid.x;
	mad.lo.s32 	%r1, %r3, %r4, %r5;
	setp.ge.s32 	%p1, %r1, %r2;
	@%p1 bra 	$L__BB17_2;
	cvta.to.global.u64 	%rd4, %rd1;
	cvta.to.global.u64 	%rd5, %rd2;
	cvta.to.global.u64 	%rd6, %rd3;
	mul.wide.s32 	%rd7, %r1, 4;
	add.s64 	%rd8, %rd4, %rd7;
	ld.global.f32 	%f1, [%rd8];
	add.s64 	%rd9, %rd5, %rd7;
	ld.global.f32 	%f2, [%rd9];
	add.f32 	%f3, %f1, %f2;
	add.s64 	%rd10, %rd6, %rd7;
	st.global.f32 	[%rd10], %f3;
$L__BB17_2:
	ret;

}
	// .globl	sub
.visible .entry sub(
	.param .u32 sub_param_0,
	.param .u64 .ptr .align 1 sub_param_1,
	.param .u64 .ptr .align 1 sub_param_2,
	.param .u64 .ptr .align 1 sub_param_3
)
{
	.reg .pred 	%p<2>;
	.reg .b32 	%r<6>;
	.reg .b32 	%f<4>;
	.reg .b64 	%rd<11>;

	ld.param.u32 	%r2, [sub_param_0];
	ld.param.u64 	%rd1, [sub_param_1];
	ld.param.u64 	%rd2, [sub_param_2];
	ld.param.u64 	%rd3, [sub_param_3];
	mov.u32 	%r3, %ctaid.x;
	mov.u32 	%r4, %ntid.x;
	mov.u32 	%r5, %tid.x;
	mad.lo.s32 	%r1, %r3, %r4, %r5;
	setp.ge.s32 	%p1, %r1, %r2;
	@%p1 bra 	$L__BB18_2;
	cvta.to.global.u64 	%rd4, %rd1;
	cvta.to.global.u64 	%rd5, %rd2;
	cvta.to.global.u64 	%rd6, %rd3;
	mul.wide.s32 	%rd7, %r1, 4;
	add.s64 	%rd8, %rd4, %rd7;
	ld.global.f32 	%f1, [%rd8];
	add.s64 	%rd9, %rd5, %rd7;
	ld.global.f32 	%f2, [%rd9];
	sub.f32 	%f3, %f1, %f2;
	add.s64 	%rd10, %rd6, %rd7;
	st.global.f32 	[%rd10], %f3;
$L__BB18_2:
	ret;

}
	// .globl	mult
.visible .entry mult(
	.param .u32 mult_param_0,
	.param .u64 .ptr .align 1 mult_param_1,
	.param .u64 .ptr .align 1 mult_param_2,
	.param .u64 .ptr .align 1 mult_param_3
)
{
	.reg .pred 	%p<2>;
	.reg .b32 	%r<6>;
	.reg .b32 	%f<4>;
	.reg .b64 	%rd<11>;

	ld.param.u32 	%r2, [mult_param_0];
	ld.param.u64 	%rd1, [mult_param_1];
	ld.param.u64 	%rd2, [mult_param_2];
	ld.param.u64 	%rd3, [mult_param_3];
	mov.u32 	%r3, %ctaid.x;
	mov.u32 	%r4, %ntid.x;
	mov.u32 	%r5, %tid.x;
	mad.lo.s32 	%r1, %r3, %r4, %r5;
	setp.ge.s32 	%p1, %r1, %r2;
	@%p1 bra 	$L__BB19_2;
	cvta.to.global.u64 	%rd4, %rd1;
	cvta.to.global.u64 	%rd5, %rd2;
	cvta.to.global.u64 	%rd6, %rd3;
	mul.wide.s32 	%rd7, %r1, 4;
	add.s64 	%rd8, %rd4, %rd7;
	ld.global.f32 	%f1, [%rd8];
	add.s64 	%rd9, %rd5, %rd7;
	ld.global.f32 	%f2, [%rd9];
	mul.f32 	%f3, %f1, %f2;
	add.s64 	%rd10, %rd6, %rd7;
	st.global.f32 	[%rd10], %f3;
$L__BB19_2:
	ret;

}
	// .globl	cuDiv
.visible .entry cuDiv(
	.param .u32 cuDiv_param_0,
	.param .u64 .ptr .align 1 cuDiv_param_1,
	.param .u64 .ptr .align 1 cuDiv_param_2,
	.param .u64 .ptr .align 1 cuDiv_param_3
)
{
	.reg .pred 	%p<2>;
	.reg .b32 	%r<6>;
	.reg .b32 	%f<4>;
	.reg .b64 	%rd<11>;

	ld.param.u32 	%r2, [cuDiv_param_0];
	ld.param.u64 	%rd1, [cuDiv_param_1];
	ld.param.u64 	%rd2, [cuDiv_param_2];
	ld.param.u64 	%rd3, [cuDiv_param_3];
	mov.u32 	%r3, %ctaid.x;
	mov.u32 	%r4, %ntid.x;
	mov.u32 	%r5, %tid.x;
	mad.lo.s32 	%r1, %r3, %r4, %r5;
	setp.ge.s32 	%p1, %r1, %r2;
	@%p1 bra 	$L__BB20_2;
	cvta.to.global.u64 	%rd4, %rd1;
	cvta.to.global.u64 	%rd5, %rd2;
	cvta.to.global.u64 	%rd6, %rd3;
	mul.wide.s32 	%rd7, %r1, 4;
	add.s64 	%rd8, %rd4, %rd7;
	ld.global.f32 	%f1, [%rd8];
	add.s64 	%rd9, %rd5, %rd7;
	ld.global.f32 	%f2, [%rd9];
	div.rn.f32 	%f3, %f1, %f2;
	add.s64 	%rd10, %rd6, %rd7;
	st.global.f32 	[%rd10], %f3;
$L__BB20_2:
	ret;

}
	// .globl	accrue
.visible .entry accrue(
	.param .u32 accrue_param_0,
	.param .u64 .ptr .align 1 accrue_param_1,
	.param .u64 .ptr .align 1 accrue_param_2,
	.param .f32 accrue_param_3,
	.param .u64 .ptr .align 1 accrue_param_4
)
{
	.reg .pred 	%p<2>;
	.reg .b32 	%r<6>;
	.reg .b32 	%f<6>;
	.reg .b64 	%rd<11>;

	ld.param.u32 	%r2, [accrue_param_0];
	ld.param.u64 	%rd1, [accrue_param_1];
	ld.param.u64 	%rd2, [accrue_param_2];
	ld.param.f32 	%f1, [accrue_param_3];
	ld.param.u64 	%rd3, [accrue_param_4];
	mov.u32 	%r3, %ctaid.x;
	mov.u32 	%r4, %ntid.x;
	mov.u32 	%r5, %tid.x;
	mad.lo.s32 	%r1, %r3, %r4, %r5;
	setp.ge.s32 	%p1, %r1, %r2;
	@%p1 bra 	$L__BB21_2;
	cvta.to.global.u64 	%rd4, %rd1;
	cvta.to.global.u64 	%rd5, %rd2;
	cvta.to.global.u64 	%rd6, %rd3;
	mul.wide.s32 	%rd7, %r1, 4;
	add.s64 	%rd8, %rd4, %rd7;
	ld.global.f32 	%f2, [%rd8];
	add.s64 	%rd9, %rd5, %rd7;
	ld.global.f32 	%f3, [%rd9];
	fma.rn.f32 	%f4, %f1, %f3, 0f3F800000;
	mul.f32 	%f5, %f2, %f4;
	add.s64 	%rd10, %rd6, %rd7;
	st.global.f32 	[%rd10], %f5;
$L__BB21_2:
	ret;

}
	// .globl	discount
.visible .entry discount(
	.param .u32 discount_param_0,
	.param .u64 .ptr .align 1 discount_param_1,
	.param .u64 .ptr .align 1 discount_param_2,
	.param .f32 discount_param_3,
	.param .u64 .ptr .align 1 discount_param_4
)
{
	.reg .pred 	%p<2>;
	.reg .b32 	%r<6>;
	.reg .b32 	%f<6>;
	.reg .b64 	%rd<11>;

	ld.param.u32 	%r2, [discount_param_0];
	ld.param.u64 	%rd1, [discount_param_1];
	ld.param.u64 	%rd2, [discount_param_2];
	ld.param.f32 	%f1, [discount_param_3];
	ld.param.u64 	%rd3, [discount_param_4];
	mov.u32 	%r3, %ctaid.x;
	mov.u32 	%r4, %ntid.x;
	mov.u32 	%r5, %tid.x;
	mad.lo.s32 	%r1, %r3, %r4, %r5;
	setp.ge.s32 	%p1, %r1, %r2;
	@%p1 bra 	$L__BB22_2;
	cvta.to.global.u64 	%rd4, %rd2;
	cvta.to.global.u64 	%rd5, %rd1;
	cvta.to.global.u64 	%rd6, %rd3;
	mul.wide.s32 	%rd7, %r1, 4;
	add.s64 	%rd8, %rd4, %rd7;
	ld.global.f32 	%f2, [%rd8];
	fma.rn.f32 	%f3, %f1, %f2, 0f3F800000;
	add.s64 	%rd9, %rd5, %rd7;
	ld.global.f32 	%f4, [%rd9];
	div.rn.f32 	%f5, %f4, %f3;
	add.s64 	%rd10, %rd6, %rd7;
	st.global.f32 	[%rd10], %f5;
$L__BB22_2:
	ret;

}
	// .globl	addProduct
.visible .entry addProduct(
	.param .u32 addProduct_param_0,
	.param .u64 .ptr .align 1 addProduct_param_1,
	.param .u64 .ptr .align 1 addProduct_param_2,
	.param .u64 .ptr .align 1 addProduct_param_3,
	.param .u64 .ptr .align 1 addProduct_param_4
)
{
	.reg .pred 	%p<2>;
	.reg .b32 	%r<6>;
	.reg .b32 	%f<5>;
	.reg .b64 	%rd<14>;

	ld.param.u32 	%r2, [addProduct_param_0];
	ld.param.u64 	%rd1, [addProduct_param_1];
	ld.param.u64 	%rd2, [addProduct_param_2];
	ld.param.u64 	%rd3, [addProduct_param_3];
	ld.param.u64 	%rd4, [addProduct_param_4];
	mov.u32 	%r3, %ctaid.x;
	mov.u32 	%r4, %ntid.x;
	mov.u32 	%r5, %tid.x;
	mad.lo.s32 	%r1, %r3, %r4, %r5;
	setp.ge.s32 	%p1, %r1, %r2;
	@%p1 bra 	$L__BB23_2;
	cvta.to.global.u64 	%rd5, %rd1;
	cvta.to.global.u64 	%rd6, %rd2;
	cvta.to.global.u64 	%rd7, %rd3;
	cvta.to.global.u64 	%rd8, %rd4;
	mul.wide.s32 	%rd9, %r1, 4;
	add.s64 	%rd10, %rd5, %rd9;
	ld.global.f32 	%f1, [%rd10];
	add.s64 	%rd11, %rd6, %rd9;
	ld.global.f32 	%f2, [%rd11];
	add.s64 	%rd12, %rd7, %rd9;
	ld.global.f32 	%f3, [%rd12];
	fma.rn.f32 	%f4, %f2, %f3, %f1;
	add.s64 	%rd13, %rd8, %rd9;
	st.global.f32 	[%rd13], %f4;
$L__BB23_2:
	ret;

}
	// .globl	addProduct_vs
.visible .entry addProduct_vs(
	.param .u32 addProduct_vs_param_0,
	.param .u64 .ptr .align 1 addProduct_vs_param_1,
	.param .u64 .ptr .align 1 addProduct_vs_param_2,
	.param .f32 addProduct_vs_param_3,
	.param .u64 .ptr .align 1 addProduct_vs_param_4
)
{
	.reg .pred 	%p<2>;
	.reg .b32 	%r<6>;
	.reg .b32 	%f<5>;
	.reg .b64 	%rd<11>;

	ld.param.u32 	%r2, [addProduct_vs_param_0];
	ld.param.u64 	%rd1, [addProduct_vs_param_1];
	ld.param.u64 	%rd2, [addProduct_vs_param_2];
	ld.param.f32 	%f1, [addProduct_vs_param_3];
	ld.param.u64 	%rd3, [addProduct_vs_param_4];
	mov.u32 	%r3, %ctaid.x;
	mov.u32 	%r4, %ntid.x;
	mov.u32 	%r5, %tid.x;
	mad.lo.s32 	%r1, %r3, %r4, %r5;
	setp.ge.s32 	%p1, %r1, %r2;
	@%p1 bra 	$L__BB24_2;
	cvta.to.global.u64 	%rd4, %rd1;
	cvta.to.global.u64 	%rd5, %rd2;
	cvta.to.global.u64 	%rd6, %rd3;
	mul.wide.s32 	%rd7, %r1, 4;
	add.s64 	%rd8, %rd4, %rd7;
	ld.global.f32 	%f2, [%rd8];
	add.s64 	%rd9, %rd5, %rd7;
	ld.global.f32 	%f3, [%rd9];
	fma.rn.f32 	%f4, %f1, %f3, %f2;
	add.s64 	%rd10, %rd6, %rd7;
	st.global.f32 	[%rd10], %f4;
$L__BB24_2:
	ret;

}
	// .globl	addRatio
.visible .entry addRatio(
	.param .u32 addRatio_param_0,
	.param .u64 .ptr .align 1 addRatio_param_1,
	.param .u64 .ptr .align 1 addRatio_param_2,
	.param .u64 .ptr .align 1 addRatio_param_3,
	.param .u64 .ptr .align 1 addRatio_param_4
)
{
	.reg .pred 	%p<2>;
	.reg .b32 	%r<6>;
	.reg .b32 	%f<6>;
	.reg .b64 	%rd<14>;

	ld.param.u32 	%r2, [addRatio_param_0];
	ld.param.u64 	%rd1, [addRatio_param_1];
	ld.param.u64 	%rd2, [addRatio_param_2];
	ld.param.u64 	%rd3, [addRatio_param_3];
	ld.param.u64 	%rd4, [addRatio_param_4];
	mov.u32 	%r3, %ctaid.x;
	mov.u32 	%r4, %ntid.x;
	mov.u32 	%r5, %tid.x;
	mad.lo.s32 	%r1, %r3, %r4, %r5;
	setp.ge.s32 	%p1, %r1, %r2;
	@%p1 bra 	$L__BB25_2;
	cvta.to.global.u64 	%rd5, %rd1;
	cvta.to.global.u64 	%rd6, %rd2;
	cvta.to.global.u64 	%rd7, %rd3;
	cvta.to.global.u64 	%rd8, %rd4;
	mul.wide.s32 	%rd9, %r1, 4;
	add.s64 	%rd10, %rd5, %rd9;
	ld.global.f32 	%f1, [%rd10];
	add.s64 	%rd11, %rd6, %rd9;
	ld.global.f32 	%f2, [%rd11];
	add.s64 	%rd12, %rd7, %rd9;
	ld.global.f32 	%f3, [%rd12];
	div.rn.f32 	%f4, %f2, %f3;
	add.f32 	%f5, %f1, %f4;
	add.s64 	%rd13, %rd8, %rd9;
	st.global.f32 	[%rd13], %f5;
$L__BB25_2:
	ret;

}
	// .globl	subRatio
.visible .entry subRatio(
	.param .u32 subRatio_param_0,
	.param .u64 .ptr .align 1 subRatio_param_1,
	.param .u64 .ptr .align 1 subRatio_param_2,
	.param .u64 .ptr .align 1 subRatio_param_3,
	.param .u64 .ptr .align 1 subRatio_param_4
)
{
	.reg .pred 	%p<2>;
	.reg .b32 	%r<6>;
	.reg .b32 	%f<6>;
	.reg .b64 	%rd<14>;

	ld.param.u32 	%r2, [subRatio_param_0];
	ld.param.u64 	%rd1, [subRatio_param_1];
	ld.param.u64 	%rd2, [subRatio_param_2];
	ld.param.u64 	%rd3, [subRatio_param_3];
	ld.param.u64 	%rd4, [subRatio_param_4];
	mov.u32 	%r3, %ctaid.x;
	mov.u32 	%r4, %ntid.x;
	mov.u32 	%r5, %tid.x;
	mad.lo.s32 	%r1, %r3, %r4, %r5;
	setp.ge.s32 	%p1, %r1, %r2;
	@%p1 bra 	$L__BB26_2;
	cvta.to.global.u64 	%rd5, %rd1;
	cvta.to.global.u64 	%rd6, %rd2;
	cvta.to.global.u64 	%rd7, %rd3;
	cvta.to.global.u64 	%rd8, %rd4;
	mul.wide.s32 	%rd9, %r1, 4;
	add.s64 	%rd10, %rd5, %rd9;
	ld.global.f32 	%f1, [%rd10];
	add.s64 	%rd11, %rd6, %rd9;
	ld.global.f32 	%f2, [%rd11];
	add.s64 	%rd12, %rd7, %rd9;
	ld.global.f32 	%f3, [%rd12];
	div.rn.f32 	%f4, %f2, %f3;
	sub.f32 	%f5, %f1, %f4;
	add.s64 	%rd13, %rd8, %rd9;
	st.global.f32 	[%rd13], %f5;
$L__BB26_2:
	ret;

}
	// .globl	reduceFloatVectorToDoubleScalar
.visible .entry reduceFloatVectorToDoubleScalar(
	.param .u32 reduceFloatVectorToDoubleScalar_param_0,
	.param .u64 .ptr .align 1 reduceFloatVectorToDoubleScalar_param_1,
	.param .u64 .ptr .align 1 reduceFloatVectorToDoubleScalar_param_2
)
{
	.reg .pred 	%p<9>;
	.reg .b32 	%r<26>;
	.reg .b32 	%f<5>;
	.reg .b64 	%rd<11>;
	.reg .b64 	%fd<31>;

	ld.param.u32 	%r12, [reduceFloatVectorToDoubleScalar_param_0];
	ld.param.u64 	%rd5, [reduceFloatVectorToDoubleScalar_param_1];
	ld.param.u64 	%rd4, [reduceFloatVectorToDoubleScalar_param_2];
	cvta.to.global.u64 	%rd1, %rd5;
	mov.u32 	%r25, %ntid.x;
	mov.u32 	%r2, %tid.x;
	mov.u32 	%r3, %ctaid.x;
	mul.lo.s32 	%r13, %r25, %r3;
	shl.b32 	%r14, %r13, 1;
	add.s32 	%r4, %r14, %r2;
	setp.ge.u32 	%p1, %r4, %r12;
	mul.wide.u32 	%rd6, %r4, 4;
	add.s64 	%rd2, %rd1, %rd6;
	mov.f64 	%fd27, 0d0000000000000000;
	@%p1 bra 	$L__BB27_2;
	ld.global.f32 	%f1, [%rd2];
	cvt.f64.f32 	%fd27, %f1;
$L__BB27_2:
	add.s32 	%r5, %r4, %r25;
	setp.ge.u32 	%p2, %r5, %r12;
	mul.wide.u32 	%rd7, %r5, 4;
	add.s64 	%rd3, %rd1, %rd7;
	mov.f64 	%fd28, 0d0000000000000000;
	@%p2 bra 	$L__BB27_4;
	ld.global.f32 	%f2, [%rd3];
	cvt.f64.f32 	%fd28, %f2;
$L__BB27_4:
	setp.ge.u32 	%p3, %r4, %r12;
	add.f64 	%fd5, %fd27, %fd28;
	shl.b32 	%r15, %r2, 3;
	mov.u32 	%r16, sdata;
	add.s32 	%r6, %r16, %r15;
	st.shared.f64 	[%r6], %fd5;
	mov.f64 	%fd29, 0d0000000000000000;
	@%p3 bra 	$L__BB27_6;
	ld.global.f32 	%f3, [%rd2];
	cvt.f64.f32 	%fd29, %f3;
$L__BB27_6:
	setp.ge.u32 	%p4, %r5, %r12;
	sub.f64 	%fd8, %fd5, %fd29;
	mov.f64 	%fd30, 0d0000000000000000;
	@%p4 bra 	$L__BB27_8;
	ld.global.f32 	%f4, [%rd3];
	cvt.f64.f32 	%fd30, %f4;
$L__BB27_8:
	shl.b32 	%r17, %r25, 3;
	add.s32 	%r7, %r16, %r17;
	sub.f64 	%fd15, %fd8, %fd30;
	add.s32 	%r19, %r25, %r2;
	shl.b32 	%r20, %r19, 3;
	add.s32 	%r8, %r7, %r20;
	st.shared.f64 	[%r8], %fd15;
	bar.sync 	0;
	setp.lt.u32 	%p5, %r25, 2;
	@%p5 bra 	$L__BB27_13;
	add.s32 	%r9, %r7, %r15;
$L__BB27_10:
	shr.u32 	%r11, %r25, 1;
	setp.ge.u32 	%p6, %r2, %r11;
	@%p6 bra 	$L__BB27_12;
	ld.shared.f64 	%fd16, [%r6];
	shl.b32 	%r22, %r11, 3;
	add.s32 	%r23, %r6, %r22;
	ld.shared.f64 	%fd17, [%r23];
	add.f64 	%fd18, %fd16, %fd17;
	ld.shared.f64 	%fd19, [%r8];
	sub.f64 	%fd20, %fd18, %fd19;
	add.s32 	%r24, %r8, %r22;
	ld.shared.f64 	%fd21, [%r24];
	sub.f64 	%fd22, %fd20, %fd21;
	st.shared.f64 	[%r9], %fd22;
	sub.f64 	%fd23, %fd22, %fd16;
	ld.shared.f64 	%fd24, [%r23];
	sub.f64 	%fd25, %fd23, %fd24;
	st.shared.f64 	[%r8], %fd25;
	st.shared.f64 	[%r6], %fd22;
$L__BB27_12:
	bar.sync 	0;
	setp.gt.u32 	%p7, %r25, 3;
	mov.u32 	%r25, %r11;
	@%p7 bra 	$L__BB27_10;
$L__BB27_13:
	setp.ne.s32 	%p8, %r2, 0;
	@%p8 bra 	$L__BB27_15;
	ld.shared.f64 	%fd26, [sdata];
	cvta.to.global.u64 	%rd8, %rd4;
	mul.wide.u32 	%rd9, %r3, 8;
	add.s64 	%rd10, %rd8, %rd9;
	st.global.f64 	[%rd10], %fd26;
$L__BB27_15:
	ret;

}
	// .globl	reducePartial
.visible .entry reducePartial(
	.param .u32 reducePartial_param_0,
	.param .u64 .ptr .align 1 reducePartial_param_1,
	.param .u64 .ptr .align 1 reducePartial_param_2
)
{
	.reg .pred 	%p<9>;
	.reg .b32 	%r<26>;
	.reg .b32 	%f<6>;
	.reg .b64 	%rd<11>;
	.reg .b64 	%fd<31>;

	ld.param.u32 	%r12, [reducePartial_param_0];
	ld.param.u64 	%rd5, [reducePartial_param_1];
	ld.param.u64 	%rd4, [reducePartial_param_2];
	cvta.to.global.u64 	%rd1, %rd5;
	mov.u32 	%r25, %ntid.x;
	mov.u32 	%r2, %tid.x;
	mov.u32 	%r3, %ctaid.x;
	mul.lo.s32 	%r13, %r25, %r3;
	shl.b32 	%r14, %r13, 1;
	add.s32 	%r4, %r14, %r2;
	setp.ge.u32 	%p1, %r4, %r12;
	mul.wide.u32 	%rd6, %r4, 4;
	add.s64 	%rd2, %rd1, %rd6;
	mov.f64 	%fd27, 0d0000000000000000;
	@%p1 bra 	$L__BB28_2;
	ld.global.f32 	%f1, [%rd2];
	cvt.f64.f32 	%fd27, %f1;
$L__BB28_2:
	add.s32 	%r5, %r4, %r25;
	setp.ge.u32 	%p2, %r5, %r12;
	mul.wide.u32 	%rd7, %r5, 4;
	add.s64 	%rd3, %rd1, %rd7;
	mov.f64 	%fd28, 0d0000000000000000;
	@%p2 bra 	$L__BB28_4;
	ld.global.f32 	%f2, [%rd3];
	cvt.f64.f32 	%fd28, %f2;
$L__BB28_4:
	setp.ge.u32 	%p3, %r4, %r12;
	add.f64 	%fd5, %fd27, %fd28;
	shl.b32 	%r15, %r2, 3;
	mov.u32 	%r16, sdata;
	add.s32 	%r6, %r16, %r15;
	st.shared.f64 	[%r6], %fd5;
	mov.f64 	%fd29, 0d0000000000000000;
	@%p3 bra 	$L__BB28_6;
	ld.global.f32 	%f3, [%rd2];
	cvt.f64.f32 	%fd29, %f3;
$L__BB28_6:
	setp.ge.u32 	%p4, %r5, %r12;
	sub.f64 	%fd8, %fd5, %fd29;
	mov.f64 	%fd30, 0d0000000000000000;
	@%p4 bra 	$L__BB28_8;
	ld.global.f32 	%f4, [%rd3];
	cvt.f64.f32 	%fd30, %f4;
$L__BB28_8:
	shl.b32 	%r17, %r25, 3;
	add.s32 	%r7, %r16, %r17;
	sub.f64 	%fd15, %fd8, %fd30;
	add.s32 	%r19, %r25, %r2;
	shl.b32 	%r20, %r19, 3;
	add.s32 	%r8, %r7, %r20;
	st.shared.f64 	[%r8], %fd15;
	bar.sync 	0;
	setp.lt.u32 	%p5, %r25, 2;
	@%p5 bra 	$L__BB28_13;
	add.s32 	%r9, %r7, %r15;
$L__BB28_10:
	shr.u32 	%r11, %r25, 1;
	setp.ge.u32 	%p6, %r2, %r11;
	@%p6 bra 	$L__BB28_12;
	ld.shared.f64 	%fd16, [%r6];
	shl.b32 	%r22, %r11, 3;
	add.s32 	%r23, %r6, %r22;
	ld.shared.f64 	%fd17, [%r23];
	add.f64 	%fd18, %fd16, %fd17;
	ld.shared.f64 	%fd19, [%r8];
	sub.f64 	%fd20, %fd18, %fd19;
	add.s32 	%r24, %r8, %r22;
	ld.shared.f64 	%fd21, [%r24];
	sub.f64 	%fd22, %fd20, %fd21;
	st.shared.f64 	[%r9], %fd22;
	sub.f64 	%fd23, %fd22, %fd16;
	ld.shared.f64 	%fd24, [%r23];
	sub.f64 	%fd25, %fd23, %fd24;
	st.shared.f64 	[%r8], %fd25;
	st.shared.f64 	[%r6], %fd22;
$L__BB28_12:
	bar.sync 	0;
	setp.gt.u32 	%p7, %r25, 3;
	mov.u32 	%r25, %r11;
	@%p7 bra 	$L__BB28_10;
$L__BB28_13:
	setp.ne.s32 	%p8, %r2, 0;
	@%p8 bra 	$L__BB28_15;
	ld.shared.f64 	%fd26, [sdata];
	cvt.rn.f32.f64 	%f5, %fd26;
	cvta.to.global.u64 	%rd8, %rd4;
	mul.wide.u32 	%rd9, %r3, 4;
	add.s64 	%rd10, %rd8, %rd9;
	st.global.f32 	[%rd10], %f5;
$L__BB28_15:
	ret;

}


// ===== COMPILED SASS (sm_100) =====

	.target	sm_100

	.elftype	@"ET_EXEC"


//--------------------- .note.nv.tkinfo           --------------------------
	.section	.note.nv.tkinfo,"",@"SHT_NOTE"
	.sectionflags	@"SHF_NOTE_NV_TKINFO"
	.tkinfo
        /*0018*/ 	.word	0x00000002
        /*0030*/ 	.string	""
        /*0030*/ 	.string	"ptxas"
        /*0030*/ 	.string	"Cuda compilation tools, release 13.0, V13.0.88"
        /*0030*/ 	.string	"Build cuda_13.0.r13.0/compiler.36424714_0"
        /*0030*/ 	.string	"-arch sm_100 -m 64 "



//--------------------- .note.nv.cuinfo           --------------------------
	.section	.note.nv.cuinfo,"",@"SHT_NOTE"
	.sectionflags	@"SHF_NOTE_NV_CUINFO"
        /*0018*/ 	.short	0x0002
        /*001a*/ 	.short	0x0064
        /*001c*/ 	.short	0x0082
	.zero		2


//--------------------- .nv.info                  --------------------------
	.section	.nv.info,"",@"SHT_CUDA_INFO"
	.align	4


	//----- nvinfo : EIATTR_REGCOUNT
	.align		4
        /*0000*/ 	.byte	0x04, 0x2f
        /*0002*/ 	.short	(.L_1 - .L_0)
	.align		4
.L_0:
        /*0004*/ 	.word	index@(capByScalar)
        /*0008*/ 	.word	0x0000000a


	//----- nvinfo : EIATTR_FRAME_SIZE
	.align		4
.L_1:
        /*000c*/ 	.byte	0x04, 0x11
        /*000e*/ 	.short	(.L_3 - .L_2)
	.align		4
.L_2:
        /*0010*/ 	.word	index@(capByScalar)
        /*0014*/ 	.word	0x00000000


	//----- nvinfo : EIATTR_REGCOUNT
	.align		4
.L_3:
        /*0018*/ 	.byte	0x04, 0x2f
        /*001a*/ 	.short	(.L_5 - .L_4)
	.align		4
.L_4:
        /*001c*/ 	.word	index@(floorByScalar)
        /*0020*/ 	.word	0x0000000a


	//----- nvinfo : EIATTR_FRAME_SIZE
	.align		4
.L_5:
        /*0024*/ 	.byte	0x04, 0x11
        /*0026*/ 	.short	(.L_7 - .L_6)
	.align		4
.L_6:
        /*0028*/ 	.word	index@(floorByScalar)
        /*002c*/ 	.word	0x00000000


	//----- nvinfo : EIATTR_REGCOUNT
	.align		4
.L_7:
        /*0030*/ 	.byte	0x04, 0x2f
        /*0032*/ 	.short	(.L_9 - .L_8)
	.align		4
.L_8:
        /*0034*/ 	.word	index@(addScalar)
        /*0038*/ 	.word	0x0000000a


	//----- nvinfo : EIATTR_FRAME_SIZE
	.align		4
.L_9:
        /*003c*/ 	.byte	0x04, 0x11
        /*003e*/ 	.short	(.L_11 - .L_10)
	.align		4
.L_10:
        /*0040*/ 	.word	index@(addScalar)
        /*0044*/ 	.word	0x00000000


	//----- nvinfo : EIATTR_REGCOUNT
	.align		4
.L_11:
        /*0048*/ 	.byte	0x04, 0x2f
        /*004a*/ 	.short	(.L_13 - .L_12)
	.align		4
.L_12:
        /*004c*/ 	.word	index@(subScalar)
        /*0050*/ 	.word	0x0000000a


	//----- nvinfo : EIATTR_FRAME_SIZE
	.align		4
.L_13:
        /*0054*/ 	.byte	0x04, 0x11
        /*0056*/ 	.short	(.L_15 - .L_14)
	.align		4
.L_14:
        /*0058*/ 	.word	index@(subScalar)
        /*005c*/ 	.word	0x00000000


	//----- nvinfo : EIATTR_REGCOUNT
	.align		4
.L_15:
        /*0060*/ 	.byte	0x04, 0x2f
        /*0062*/ 	.short	(.L_17 - .L_16)
	.align		4
.L_16:
        /*0064*/ 	.word	index@(busScalar)
        /*0068*/ 	.word	0x0000000a


	//----- nvinfo : EIATTR_FRAME_SIZE
	.align		4
.L_17:
        /*006c*/ 	.byte	0x04, 0x11
        /*006e*/ 	.short	(.L_19 - .L_18)
	.align		4
.L_18:
        /*0070*/ 	.word	index@(busScalar)
        /*0074*/ 	.word	0x00000000


	//----- nvinfo : EIATTR_REGCOUNT
	.align		4
.L_19:
        /*0078*/ 	.byte	0x04, 0x2f
        /*007a*/ 	.short	(.L_21 - .L_20)
	.align		4
.L_20:
        /*007c*/ 	.word	index@(multScalar)
        /*0080*/ 	.word	0x0000000a


	//----- nvinfo : EIATTR_FRAME_SIZE
	.align		4
.L_21:
        /*0084*/ 	.byte	0x04, 0x11
        /*0086*/ 	.short	(.L_23 - .L_22)
	.align		4
.L_22:
        /*0088*/ 	.word	index@(multScalar)
        /*008c*/ 	.word	0x00000000


	//----- nvinfo : EIATTR_REGCOUNT
	.align		4
.L_23:
        /*0090*/ 	.byte	0x04, 0x2f
        /*0092*/ 	.short	(.L_25 - .L_24)
	.align		4
.L_24:
        /*0094*/ 	.word	index@(divScalar)
        /*0098*/ 	.word	0x00000010


	//----- nvinfo : EIATTR_FRAME_SIZE
	.align		4
.L_25:
        /*009c*/ 	.byte	0x04, 0x11
        /*009e*/ 	.short	(.L_27 - .L_26)
	.align		4
.L_26:
        /*00a0*/ 	.word	index@($__internal_7_$__cuda_sm3x_div_rn_noftz_f32_slowpath)
        /*00a4*/ 	.word	0x00000000


	//----- nvinfo : EIATTR_FRAME_SIZE
	.align		4
.L_27:
        /*00a8*/ 	.byte	0x04, 0x11
        /*00aa*/ 	.short	(.L_29 - .L_28)
	.align		4
.L_28:
        /*00ac*/ 	.word	index@(divScalar)
        /*00b0*/ 	.word	0x00000000


	//----- nvinfo : EIATTR_REGCOUNT
	.align		4
.L_29:
        /*00b4*/ 	.byte	0x04, 0x2f
        /*00b6*/ 	.short	(.L_31 - .L_30)
	.align		4
.L_30:
        /*00b8*/ 	.word	index@(vidScalar)
        /*00bc*/ 	.word	0x00000010


	//----- nvinfo : EIATTR_FRAME_SIZE
	.align		4
.L_31:
        /*00c0*/ 	.byte	0x04, 0x11
        /*00c2*/ 	.short	(.L_33 - .L_32)
	.align		4
.L_32:
        /*00c4*/ 	.word	index@($__internal_6_$__cuda_sm3x_div_rn_noftz_f32_slowpath)
        /*00c8*/ 	.word	0x00000000


	//----- nvinfo : EIATTR_FRAME_SIZE
	.align		4
.L_33:
        /*00cc*/ 	.byte	0x04, 0x11
        /*00ce*/ 	.short	(.L_35 - .L_34)
	.align		4
.L_34:
        /*00d0*/ 	.word	index@(vidScalar)
        /*00d4*/ 	.word	0x00000000


	//----- nvinfo : EIATTR_REGCOUNT
	.align		4
.L_35:
        /*00d8*/ 	.byte	0x04, 0x2f
        /*00da*/ 	.short	(.L_37 - .L_36)
	.align		4
.L_36:
        /*00dc*/ 	.word	index@(squared)
        /*00e0*/ 	.word	0x0000000a


	//----- nvinfo : EIATTR_FRAME_SIZE
	.align		4
.L_37:
        /*00e4*/ 	.byte	0x04, 0x11
        /*00e6*/ 	.short	(.L_39 - .L_38)
	.align		4
.L_38:
        /*00e8*/ 	.word	index@(squared)
        /*00ec*/ 	.word	0x00000000


	//----- nvinfo : EIATTR_REGCOUNT
	.align		4
.L_39:
        /*00f0*/ 	.byte	0x04, 0x2f
        /*00f2*/ 	.short	(.L_41 - .L_40)
	.align		4
.L_40:
        /*00f4*/ 	.word	index@(cuPow)
        /*00f8*/ 	.word	0x0000000f


	//----- nvinfo : EIATTR_FRAME_SIZE
	.align		4
.L_41:
        /*00fc*/ 	.byte	0x04, 0x11
        /*00fe*/ 	.short	(.L_43 - .L_42)
	.align		4
.L_42:
        /*0100*/ 	.word	index@(cuPow)
        /*0104*/ 	.word	0x00000000


	//----- nvinfo : EIATTR_REGCOUNT
	.align		4
.L_43:
        /*0108*/ 	.byte	0x04, 0x2f
        /*010a*/ 	.short	(.L_45 - .L_44)
	.align		4
.L_44:
        /*010c*/ 	.word	index@(cuSqrt)
        /*0110*/ 	.word	0x0000000c


	//----- nvinfo : EIATTR_FRAME_SIZE
	.align		4
.L_45:
        /*0114*/ 	.byte	0x04, 0x11
        /*0116*/ 	.short	(.L_47 - .L_46)
	.align		4
.L_46:
        /*0118*/ 	.word	index@($__internal_5_$__cuda_sm20_sqrt_rn_f32_slowpath)
        /*011c*/ 	.word	0x00000000


	//----- nvinfo : EIATTR_FRAME_SIZE
	.align		4
.L_47:
        /*0120*/ 	.byte	0x04, 0x11
        /*0122*/ 	.short	(.L_49 - .L_48)
	.align		4
.L_48:
        /*0124*/ 	.word	index@(cuSqrt)
        /*0128*/ 	.word	0x00000000


	//----- nvinfo : EIATTR_REGCOUNT
	.align		4
.L_49:
        /*012c*/ 	.byte	0x04, 0x2f
        /*012e*/ 	.short	(.L_51 - .L_50)
	.align		4
.L_50:
        /*0130*/ 	.word	index@(cuExp)
        /*0134*/ 	.word	0x00000010


	//----- nvinfo : EIATTR_FRAME_SIZE
	.align		4
.L_51:
        /*0138*/ 	.byte	0x04, 0x11
        /*013a*/ 	.short	(.L_53 - .L_52)
	.align		4
.L_52:
        /*013c*/ 	.word	index@(cuExp)
        /*0140*/ 	.word	0x00000000


	//----- nvinfo : EIATTR_REGCOUNT
	.align		4
.L_53:
        /*0144*/ 	.byte	0x04, 0x2f
        /*0146*/ 	.short	(.L_55 - .L_54)
	.align		4
.L_54:
        /*0148*/ 	.word	index@(cuLog)
        /*014c*/ 	.word	0x00000014


	//----- nvinfo : EIATTR_FRAME_SIZE
	.align		4
.L_55:
        /*0150*/ 	.byte	0x04, 0x11
        /*0152*/ 	.short	(.L_57 - .L_56)
	.align		4
.L_56:
        /*0154*/ 	.word	index@(cuLog)
        /*0158*/ 	.word	0x00000000


	//----- nvinfo : EIATTR_REGCOUNT
	.align		4
.L_57:
        /*015c*/ 	.byte	0x04, 0x2f
        /*015e*/ 	.short	(.L_59 - .L_58)
	.align		4
.L_58:
        /*0160*/ 	.word	index@(invert)
        /*0164*/ 	.word	0x0000000e


	//----- nvinfo : EIATTR_FRAME_SIZE
	.align		4
.L_59:
        /*0168*/ 	.byte	0x04, 0x11
        /*016a*/ 	.short	(.L_61 - .L_60)
	.align		4
.L_60:
        /*016c*/ 	.word	index@($__internal_4_$__cuda_sm20_rcp_rn_f32_slowpath)
        /*0170*/ 	.word	0x00000000


	//----- nvinfo : EIATTR_FRAME_SIZE
	.align		4
.L_61:
        /*0174*/ 	.byte	0x04, 0x11
        /*0176*/ 	.short	(.L_63 - .L_62)
	.align		4
.L_62:
        /*0178*/ 	.word	index@(invert)
        /*017c*/ 	.word	0x00000000


	//----- nvinfo : EIATTR_REGCOUNT
	.align		4
.L_63:
        /*0180*/ 	.byte	0x04, 0x2f
        /*0182*/ 	.short	(.L_65 - .L_64)
	.align		4
.L_64:
        /*0184*/ 	.word	index@(cuAbs)
        /*0188*/ 	.word	0x0000000a


	//----- nvinfo : EIATTR_FRAME_SIZE
	.align		4
.L_65:
        /*018c*/ 	.byte	0x04, 0x11
        /*018e*/ 	.short	(.L_67 - .L_66)
	.align		4
.L_66:
        /*0190*/ 	.word	index@(cuAbs)
        /*0194*/ 	.word	0x00000000


	//----- nvinfo : EIATTR_REGCOUNT
	.align		4
.L_67:
        /*0198*/ 	.byte	0x04, 0x2f
        /*019a*/ 	.short	(.L_69 - .L_68)
	.align		4
.L_68:
        /*019c*/ 	.word	index@(cap)
        /*01a0*/ 	.word	0x0000000c


	//----- nvinfo : EIATTR_FRAME_SIZE
	.align		4
.L_69:
        /*01a4*/ 	.byte	0x04, 0x11
        /*01a6*/ 	.short	(.L_71 - .L_70)
	.align		4
.L_70:
        /*01a8*/ 	.word	index@(cap)
        /*01ac*/ 	.word	0x00000000


	//----- nvinfo : EIATTR_REGCOUNT
	.align		4
.L_71:
        /*01b0*/ 	.byte	0x04, 0x2f
        /*01b2*/ 	.short	(.L_73 - .L_72)
	.align		4
.L_72:
        /*01b4*/ 	.word	index@(cuFloor)
        /*01b8*/ 	.word	0x0000000c


	//----- nvinfo : EIATTR_FRAME_SIZE
	.align		4
.L_73:
        /*01bc*/ 	.byte	0x04, 0x11
        /*01be*/ 	.short	(.L_75 - .L_74)
	.align		4
.L_74:
        /*01c0*/ 	.word	index@(cuFloor)
        /*01c4*/ 	.word	0x00000000


	//----- nvinfo : EIATTR_REGCOUNT
	.align		4
.L_75:
        /*01c8*/ 	.byte	0x04, 0x2f
        /*01ca*/ 	.short	(.L_77 - .L_76)
	.align		4
.L_76:
        /*01cc*/ 	.word	index@(add)
        /*01d0*/ 	.word	0x0000000c


	//----- nvinfo : EIATTR_FRAME_SIZE
	.align		4
.L_77:
        /*01d4*/ 	.byte	0x04, 0x11
        /*01d6*/ 	.short	(.L_79 - .L_78)
	.align		4
.L_78:
        /*01d8*/ 	.word	index@(add)
        /*01dc*/ 	.word	0x00000000


	//----- nvinfo : EIATTR_REGCOUNT
	.align		4
.L_79:
        /*01e0*/ 	.byte	0x04, 0x2f
        /*01e2*/ 	.short	(.L_81 - .L_80)
	.align		4
.L_80:
        /*01e4*/ 	.word	index@(sub)
        /*01e8*/ 	.word	0x0000000c


	//----- nvinfo : EIATTR_FRAME_SIZE
	.align		4
.L_81:
        /*01ec*/ 	.byte	0x04, 0x11
        /*01ee*/ 	.short	(.L_83 - .L_82)
	.align		4
.L_82:
        /*01f0*/ 	.word	index@(sub)
        /*01f4*/ 	.word	0x00000000


	//----- nvinfo : EIATTR_REGCOUNT
	.align		4
.L_83:
        /*01f8*/ 	.byte	0x04, 0x2f
        /*01fa*/ 	.short	(.L_85 - .L_84)
	.align		4
.L_84:
        /*01fc*/ 	.word	index@(mult)
        /*0200*/ 	.word	0x0000000c


	//----- nvinfo : EIATTR_FRAME_SIZE
	.align		4
.L_85:
        /*0204*/ 	.byte	0x04, 0x11
        /*0206*/ 	.short	(.L_87 - .L_86)
	.align		4
.L_86:
        /*0208*/ 	.word	index@(mult)
        /*020c*/ 	.word	0x00000000


	//----- nvinfo : EIATTR_REGCOUNT
	.align		4
.L_87:
        /*0210*/ 	.byte	0x04, 0x2f
        /*0212*/ 	.short	(.L_89 - .L_88)
	.align		4
.L_88:
        /*0214*/ 	.word	index@(cuDiv)
        /*0218*/ 	.word	0x00000010


	//----- nvinfo : EIATTR_FRAME_SIZE
	.align		4
.L_89:
        /*021c*/ 	.byte	0x04, 0x11
        /*021e*/ 	.short	(.L_91 - .L_90)
	.align		4
.L_90:
        /*0220*/ 	.word	index@($__internal_3_$__cuda_sm3x_div_rn_noftz_f32_slowpath)
        /*0224*/ 	.word	0x00000000


	//----- nvinfo : EIATTR_FRAME_SIZE
	.align		4
.L_91:
        /*0228*/ 	.byte	0x04, 0x11
        /*022a*/ 	.short	(.L_93 - .L_92)
	.align		4
.L_92:
        /*022c*/ 	.word	index@(cuDiv)
        /*0230*/ 	.word	0x00000000


	//----- nvinfo : EIATTR_REGCOUNT
	.align		4
.L_93:
        /*0234*/ 	.byte	0x04, 0x2f
        /*0236*/ 	.short	(.L_95 - .L_94)
	.align		4
.L_94:
        /*0238*/ 	.word	index@(accrue)
        /*023c*/ 	.word	0x0000000e


	//----- nvinfo : EIATTR_FRAME_SIZE
	.align		4
.L_95:
        /*0240*/ 	.byte	0x04, 0x11
        /*0242*/ 	.short	(.L_97 - .L_96)
	.align		4
.L_96:
        /*0244*/ 	.word	index@(accrue)
        /*0248*/ 	.word	0x00000000


	//----- nvinfo : EIATTR_REGCOUNT
	.align		4
.L_97:
        /*024c*/ 	.byte	0x04, 0x2f
        /*024e*/ 	.short	(.L_99 - .L_98)
	.align		4
.L_98:
        /*0250*/ 	.word	index@(discount)
        /*0254*/ 	.word	0x00000010


	//----- nvinfo : EIATTR_FRAME_SIZE
	.align		4
.L_99:
        /*0258*/ 	.byte	0x04, 0x11
        /*025a*/ 	.short	(.L_101 - .L_100)
	.align		4
.L_100:
        /*025c*/ 	.word	index@($__internal_2_$__cuda_sm3x_div_rn_noftz_f32_slowpath)
        /*0260*/ 	.word	0x00000000


	//----- nvinfo : EIATTR_FRAME_SIZE
	.align		4
.L_101:
        /*0264*/ 	.byte	0x04, 0x11
        /*0266*/ 	.short	(.L_103 - .L_102)
	.align		4
.L_102:
        /*0268*/ 	.word	index@(discount)
        /*026c*/ 	.word	0x00000000


	//----- nvinfo : EIATTR_REGCOUNT
	.align		4
.L_103:
        /*0270*/ 	.byte	0x04, 0x2f
        /*0272*/ 	.short	(.L_105 - .L_104)
	.align		4
.L_104:
        /*0274*/ 	.word	index@(addProduct)
        /*0278*/ 	.word	0x0000000e


	//----- nvinfo : EIATTR_FRAME_SIZE
	.align		4
.L_105:
        /*027c*/ 	.byte	0x04, 0x11
        /*027e*/ 	.short	(.L_107 - .L_106)
	.align		4
.L_106:
        /*0280*/ 	.word	index@(addProduct)
        /*0284*/ 	.word	0x00000000


	//----- nvinfo : EIATTR_REGCOUNT
	.align		4
.L_107:
        /*0288*/ 	.byte	0x04, 0x2f
        /*028a*/ 	.short	(.L_109 - .L_108)
	.align		4
.L_108:
        /*028c*/ 	.word	index@(addProduct_vs)
        /*0290*/ 	.word	0x0000000c


	//----- nvinfo : EIATTR_FRAME_SIZE
	.align		4
.L_109:
        /*0294*/ 	.byte	0x04, 0x11
        /*0296*/ 	.short	(.L_111 - .L_110)
	.align		4
.L_110:
        /*0298*/ 	.word	index@(addProduct_vs)
        /*029c*/ 	.word	0x00000000


	//----- nvinfo : EIATTR_REGCOUNT
	.align		4
.L_111:
        /*02a0*/ 	.byte	0x04, 0x2f
        /*02a2*/ 	.short	(.L_113 - .L_112)
	.align		4
.L_112:
        /*02a4*/ 	.word	index@(addRatio)
        /*02a8*/ 	.word	0x00000010


	//----- nvinfo : EIATTR_FRAME_SIZE
	.align		4
.L_113:
        /*02ac*/ 	.byte	0x04, 0x11
        /*02ae*/ 	.short	(.L_115 - .L_114)
	.align		4
.L_114:
        /*02b0*/ 	.word	index@($__internal_1_$__cuda_sm3x_div_rn_noftz_f32_slowpath)
        /*02b4*/ 	.word	0x00000000


	//----- nvinfo : EIATTR_FRAME_SIZE
	.align		4
.L_115:
        /*02b8*/ 	.byte	0x04, 0x11
        /*02ba*/ 	.short	(.L_117 - .L_116)
	.align		4
.L_116:
        /*02bc*/ 	.word	index@(addRatio)
        /*02c0*/ 	.word	0x00000000


	//----- nvinfo : EIATTR_REGCOUNT
	.align		4
.L_117:
        /*02c4*/ 	.byte	0x04, 0x2f
        /*02c6*/ 	.short	(.L_119 - .L_118)
	.align		4
.L_118:
        /*02c8*/ 	.word	index@(subRatio)
        /*02cc*/ 	.word	0x00000010


	//----- nvinfo : EIATTR_FRAME_SIZE
	.align		4
.L_119:
        /*02d0*/ 	.byte	0x04, 0x11
        /*02d2*/ 	.short	(.L_121 - .L_120)
	.align		4
.L_120:
        /*02d4*/ 	.word	index@($__internal_0_$__cuda_sm3x_div_rn_noftz_f32_slowpath)
        /*02d8*/ 	.word	0x00000000


	//----- nvinfo : EIATTR_FRAME_SIZE
	.align		4
.L_121:
        /*02dc*/ 	.byte	0x04, 0x11
        /*02de*/ 	.short	(.L_123 - .L_122)
	.align		4
.L_122:
        /*02e0*/ 	.word	index@(subRatio)
        /*02e4*/ 	.word	0x00000000


	//----- nvinfo : EIATTR_REGCOUNT
	.align		4
.L_123:
        /*02e8*/ 	.byte	0x04, 0x2f
        /*02ea*/ 	.short	(.L_125 - .L_124)
	.align		4
.L_124:
        /*02ec*/ 	.word	index@(reduceFloatVectorToDoubleScalar)
        /*02f0*/ 	.word	0x00000017


	//----- nvinfo : EIATTR_FRAME_SIZE
	.align		4
.L_125:
        /*02f4*/ 	.byte	0x04, 0x11
        /*02f6*/ 	.short	(.L_127 - .L_126)
	.align		4
.L_126:
        /*02f8*/ 	.word	index@(reduceFloatVectorToDoubleScalar)
        /*02fc*/ 	.word	0x00000000


	//----- nvinfo : EIATTR_REGCOUNT
	.align		4
.L_127:
        /*0300*/ 	.byte	0x04, 0x2f
        /*0302*/ 	.short	(.L_129 - .L_128)
	.align		4
.L_128:
        /*0304*/ 	.word	index@(reducePartial)
        /*0308*/ 	.word	0x00000017


	//----- nvinfo : EIATTR_FRAME_SIZE
	.align		4
.L_129:
        /*030c*/ 	.byte	0x04, 0x11
        /*030e*/ 	.short	(.L_131 - .L_130)
	.align		4
.L_130:
        /*0310*/ 	.word	index@(reducePartial)
        /*0314*/ 	.word	0x00000000


	//----- nvinfo : EIATTR_MIN_STACK_SIZE
	.align		4
.L_131:
        /*0318*/ 	.byte	0x04, 0x12
        /*031a*/ 	.short	(.L_133 - .L_132)
	.align		4
.L_132:
        /*031c*/ 	.word	index@(reducePartial)
        /*0320*/ 	.word	0x00000000


	//----- nvinfo : EIATTR_MIN_STACK_SIZE
	.align		4
.L_133:
        /*0324*/ 	.byte	0x04, 0x12
        /*0326*/ 	.short	(.L_135 - .L_134)
	.align		4
.L_134:
        /*0328*/ 	.word	index@(reduceFloatVectorToDoubleScalar)
        /*032c*/ 	.word	0x00000000


	//----- nvinfo : EIATTR_MIN_STACK_SIZE
	.align		4
.L_135:
        /*0330*/ 	.byte	0x04, 0x12
        /*0332*/ 	.short	(.L_137 - .L_136)
	.align		4
.L_136:
        /*0334*/ 	.word	index@(subRatio)
        /*0338*/ 	.word	0x00000000


	//----- nvinfo : EIATTR_MIN_STACK_SIZE
	.align		4
.L_137:
        /*033c*/ 	.byte	0x04, 0x12
        /*033e*/ 	.short	(.L_139 - .L_138)
	.align		4
.L_138:
        /*0340*/ 	.word	index@(addRatio)
        /*0344*/ 	.word	0x00000000


	//----- nvinfo : EIATTR_MIN_STACK_SIZE
	.align		4
.L_139:
        /*0348*/ 	.byte	0x04, 0x12
        /*034a*/ 	.short	(.L_141 - .L_140)
	.align		4
.L_140:
        /*034c*/ 	.word	index@(addProduct_vs)
        /*0350*/ 	.word	0x00000000


	//----- nvinfo : EIATTR_MIN_STACK_SIZE
	.align		4
.L_141:
        /*0354*/ 	.byte	0x04, 0x12
        /*0356*/ 	.short	(.L_143 - .L_142)
	.align		4
.L_142:
        /*0358*/ 	.word	index@(addProduct)
        /*035c*/ 	.word	0x00000000


	//----- nvinfo : EIATTR_MIN_STACK_SIZE
	.align		4
.L_143:
        /*0360*/ 	.byte	0x04, 0x12
        /*0362*/ 	.short	(.L_145 - .L_144)
	.align		4
.L_144:
        /*0364*/ 	.word	index@(discount)
        /*0368*/ 	.word	0x00000000


	//----- nvinfo : EIATTR_MIN_STACK_SIZE
	.align		4
.L_145:
        /*036c*/ 	.byte	0x04, 0x12
        /*036e*/ 	.short	(.L_147 - .L_146)
	.align		4
.L_146:
        /*0370*/ 	.word	index@(accrue)
        /*0374*/ 	.word	0x00000000


	//----- nvinfo : EIATTR_MIN_STACK_SIZE
	.align		4
.L_147:
        /*0378*/ 	.byte	0x04, 0x12
        /*037a*/ 	.short	(.L_149 - .L_148)
	.align		4
.L_148:
        /*037c*/ 	.word	index@(cuDiv)
        /*0380*/ 	.word	0x00000000


	//----- nvinfo : EIATTR_MIN_STACK_SIZE
	.align		4
.L_149:
        /*0384*/ 	.byte	0x04, 0x12
        /*0386*/ 	.short	(.L_151 - .L_150)
	.align		4
.L_150:
        /*0388*/ 	.word	index@(mult)
        /*038c*/ 	.word	0x00000000


	//----- nvinfo : EIATTR_MIN_STACK_SIZE
	.align		4
.L_151:
        /*0390*/ 	.byte	0x04, 0x12
        /*0392*/ 	.short	(.L_153 - .L_152)
	.align		4
.L_152:
        /*0394*/ 	.word	index@(sub)
        /*0398*/ 	.word	0x00000000


	//----- nvinfo : EIATTR_MIN_STACK_SIZE
	.align		4
.L_153:
        /*039c*/ 	.byte	0x04, 0x12
        /*039e*/ 	.short	(.L_155 - .L_154)
	.align		4
.L_154:
        /*03a0*/ 	.word	index@(add)
        /*03a4*/ 	.word	0x00000000


	//----- nvinfo : EIATTR_MIN_STACK_SIZE
	.align		4
.L_155:
        /*03a8*/ 	.byte	0x04, 0x12
        /*03aa*/ 	.short	(.L_157 - .L_156)
	.align		4
.L_156:
        /*03ac*/ 	.word	index@(cuFloor)
        /*03b0*/ 	.word	0x00000000


	//----- nvinfo : EIATTR_MIN_STACK_SIZE
	.align		4
.L_157:
        /*03b4*/ 	.byte	0x04, 0x12
        /*03b6*/ 	.short	(.L_159 - .L_158)
	.align		4
.L_158:
        /*03b8*/ 	.word	index@(cap)
        /*03bc*/ 	.word	0x00000000


	//----- nvinfo : EIATTR_MIN_STACK_SIZE
	.align		4
.L_159:
        /*03c0*/ 	.byte	0x04, 0x12
        /*03c2*/ 	.short	(.L_161 - .L_160)
	.align		4
.L_160:
        /*03c4*/ 	.word	index@(cuAbs)
        /*03c8*/ 	.word	0x00000000


	//----- nvinfo : EIATTR_MIN_STACK_SIZE
	.align		4
.L_161:
        /*03cc*/ 	.byte	0x04, 0x12
        /*03ce*/ 	.short	(.L_163 - .L_162)
	.align		4
.L_162:
        /*03d0*/ 	.word	index@(invert)
        /*03d4*/ 	.word	0x00000000


	//----- nvinfo : EIATTR_MIN_STACK_SIZE
	.align		4
.L_163:
        /*03d8*/ 	.byte	0x04, 0x12
        /*03da*/ 	.short	(.L_165 - .L_164)
	.align		4
.L_164:
        /*03dc*/ 	.word	index@(cuLog)
        /*03e0*/ 	.word	0x00000000


	//----- nvinfo : EIATTR_MIN_STACK_SIZE
	.align		4
.L_165:
        /*03e4*/ 	.byte	0x04, 0x12
        /*03e6*/ 	.short	(.L_167 - .L_166)
	.align		4
.L_166:
        /*03e8*/ 	.word	index@(cuExp)
        /*03ec*/ 	.word	0x00000000


	//----- nvinfo : EIATTR_MIN_STACK_SIZE
	.align		4
.L_167:
        /*03f0*/ 	.byte	0x04, 0x12
        /*03f2*/ 	.short	(.L_169 - .L_168)
	.align		4
.L_168:
        /*03f4*/ 	.word	index@(cuSqrt)
        /*03f8*/ 	.word	0x00000000


	//----- nvinfo : EIATTR_MIN_STACK_SIZE
	.align		4
.L_169:
        /*03fc*/ 	.byte	0x04, 0x12
        /*03fe*/ 	.short	(.L_171 - .L_170)
	.align		4
.L_170:
        /*0400*/ 	.word	index@(cuPow)
        /*0404*/ 	.word	0x00000000


	//----- nvinfo : EIATTR_MIN_STACK_SIZE
	.align		4
.L_171:
        /*0408*/ 	.byte	0x04, 0x12
        /*040a*/ 	.short	(.L_173 - .L_172)
	.align		4
.L_172:
        /*040c*/ 	.word	index@(squared)
        /*0410*/ 	.word	0x00000000


	//----- nvinfo : EIATTR_MIN_STACK_SIZE
	.align		4
.L_173:
        /*0414*/ 	.byte	0x04, 0x12
        /*0416*/ 	.short	(.L_175 - .L_174)
	.align		4
.L_174:
        /*0418*/ 	.word	index@(vidScalar)
        /*041c*/ 	.word	0x00000000


	//----- nvinfo : EIATTR_MIN_STACK_SIZE
	.align		4
.L_175:
        /*0420*/ 	.byte	0x04, 0x12
        /*0422*/ 	.short	(.L_177 - .L_176)
	.align		4
.L_176:
        /*0424*/ 	.word	index@(divScalar)
        /*0428*/ 	.word	0x00000000


	//----- nvinfo : EIATTR_MIN_STACK_SIZE
	.align		4
.L_177:
        /*042c*/ 	.byte	0x04, 0x12
        /*042e*/ 	.short	(.L_179 - .L_178)
	.align		4
.L_178:
        /*0430*/ 	.word	index@(multScalar)
        /*0434*/ 	.word	0x00000000


	//----- nvinfo : EIATTR_MIN_STACK_SIZE
	.align		4
.L_179:
        /*0438*/ 	.byte	0x04, 0x12
        /*043a*/ 	.short	(.L_181 - .L_180)
	.align		4
.L_180:
        /*043c*/ 	.word	index@(busScalar)
        /*0440*/ 	.word	0x00000000


	//----- nvinfo : EIATTR_MIN_STACK_SIZE
	.align		4
.L_181:
        /*0444*/ 	.byte	0x04, 0x12
        /*0446*/ 	.short	(.L_183 - .L_182)
	.align		4
.L_182:
        /*0448*/ 	.word	index@(subScalar)
        /*044c*/ 	.word	0x00000000


	//----- nvinfo : EIATTR_MIN_STACK_SIZE
	.align		4
.L_183:
        /*0450*/ 	.byte	0x04, 0x12
        /*0452*/ 	.short	(.L_185 - .L_184)
	.align		4
.L_184:
        /*0454*/ 	.word	index@(addScalar)
        /*0458*/ 	.word	0x00000000


	//----- nvinfo : EIATTR_MIN_STACK_SIZE
	.align		4
.L_185:
        /*045c*/ 	.byte	0x04, 0x12
        /*045e*/ 	.short	(.L_187 - .L_186)
	.align		4
.L_186:
        /*0460*/ 	.word	index@(floorByScalar)
        /*0464*/ 	.word	0x00000000


	//----- nvinfo : EIATTR_MIN_STACK_SIZE
	.align		4
.L_187:
        /*0468*/ 	.byte	0x04, 0x12
        /*046a*/ 	.short	(.L_189 - .L_188)
	.align		4
.L_188:
        /*046c*/ 	.word	index@(capByScalar)
        /*0470*/ 	.word	0x00000000
.L_189:


//--------------------- .nv.compat                --------------------------
	.section	.nv.compat,"",@"SHT_CUDA_COMPAT_INFO"
	.align	4
        /*0000*/ 	.byte	0x02, 0x09, 0x00, 0x00, 0x02, 0x02, 0x01, 0x00, 0x02, 0x05, 0x05, 0x00, 0x03, 0x07, 0x01, 0x01
        /*0010*/ 	.byte	0x02, 0x03, 0x00, 0x00, 0x02, 0x06, 0x01, 0x00, 0x04, 0x0b, 0x08, 0x00, 0x01, 0x00, 0x00, 0x00
        /*0020*/ 	.byte	0x00, 0x00, 0x00, 0x00


//--------------------- .nv.info.reducePartial    --------------------------
	.section	.nv.info.reducePartial,"",@"SHT_CUDA_INFO"
	.sectionflags	@""
	.align	4


	//----- nvinfo : EIATTR_CUDA_API_VERSION
	.align		4
        /*0000*/ 	.byte	0x04, 0x37
        /*0002*/ 	.short	(.L_191 - .L_190)
.L_190:
        /*0004*/ 	.word	0x00000082


	//----- nvinfo : EIATTR_KPARAM_INFO
	.align		4
.L_191:
        /*0008*/ 	.byte	0x04, 0x17
        /*000a*/ 	.short	(.L_193 - .L_192)
.L_192:
        /*000c*/ 	.word	0x00000000
        /*0010*/ 	.short	0x0002
        /*0012*/ 	.short	0x0010
        /*0014*/ 	.byte	0x00, 0xf5, 0x21, 0x00


	//----- nvinfo : EIATTR_KPARAM_INFO
	.align		4
.L_193:
        /*0018*/ 	.byte	0x04, 0x17
        /*001a*/ 	.short	(.L_195 - .L_194)
.L_194:
        /*001c*/ 	.word	0x00000000
        /*0020*/ 	.short	0x0001
        /*0022*/ 	.short	0x0008
        /*0024*/ 	.byte	0x00, 0xf5, 0x21, 0x00


	//----- nvinfo : EIATTR_KPARAM_INFO
	.align		4
.L_195:
        /*0028*/ 	.byte	0x04, 0x17
        /*002a*/ 	.short	(.L_197 - .L_196)
.L_196:
        /*002c*/ 	.word	0x00000000
        /*0030*/ 	.short	0x0000
        /*0032*/ 	.short	0x0000
        /*0034*/ 	.byte	0x00, 0xf0, 0x11, 0x00


	//----- nvinfo : EIATTR_SPARSE_MMA_MASK
	.align		4
.L_197:
        /*0038*/ 	.byte	0x03, 0x50
        /*003a*/ 	.short	0x0000


	//----- nvinfo : EIATTR_MAXREG_COUNT
	.align		4
        /*003c*/ 	.byte	0x03, 0x1b
        /*003e*/ 	.short	0x00ff


	//----- nvinfo : EIATTR_NUM_BARRIERS
	.align		4
        /*0040*/ 	.byte	0x02, 0x4c
        /*0042*/ 	.byte	0x01
	.zero		1


	//----- nvinfo : EIATTR_MERCURY_ISA_VERSION
	.align		4
        /*0044*/ 	.byte	0x03, 0x5f
        /*0046*/ 	.short	0x0101


	//----- nvinfo : EIATTR_VRC_CTA_INIT_COUNT
	.align		4
        /*0048*/ 	.byte	0x02, 0x4a
	.zero		1
	.zero		1


	//----- nvinfo : EIATTR_EXIT_INSTR_OFFSETS
	.align		4
        /*004c*/ 	.byte	0x04, 0x1c
        /*004e*/ 	.short	(.L_199 - .L_198)


	//   ....[0]....
.L_198:
        /*0050*/ 	.word	0x00000440


	//   ....[1]....
        /*0054*/ 	.word	0x000004d0


	//----- nvinfo : EIATTR_CRS_STACK_SIZE
	.align		4
.L_199:
        /*0058*/ 	.byte	0x04, 0x1e
        /*005a*/ 	.short	(.L_201 - .L_200)
.L_200:
        /*005c*/ 	.word	0x00000000


	//----- nvinfo : EIATTR_CBANK_PARAM_SIZE
	.align		4
.L_201:
        /*0060*/ 	.byte	0x03, 0x19
        /*0062*/ 	.short	0x0018


	//----- nvinfo : EIATTR_PARAM_CBANK
	.align		4
        /*0064*/ 	.byte	0x04, 0x0a
        /*0066*/ 	.short	(.L_203 - .L_202)
	.align		4
.L_202:
        /*0068*/ 	.word	index@(.nv.constant0.reducePartial)
        /*006c*/ 	.short	0x0380
        /*006e*/ 	.short	0x0018


	//----- nvinfo : EIATTR_SW_WAR
	.align		4
.L_203:
        /*0070*/ 	.byte	0x04, 0x36
        /*0072*/ 	.short	(.L_205 - .L_204)
.L_204:
        /*0074*/ 	.word	0x00000008
.L_205:


//--------------------- .nv.info.reduceFloatVectorToDoubleScalar --------------------------
	.section	.nv.info.reduceFloatVectorToDoubleScalar,"",@"SHT_CUDA_INFO"
	.sectionflags	@""
	.align	4


	//----- nvinfo : EIATTR_CUDA_API_VERSION
	.align		4
        /*0000*/ 	.byte	0x04, 0x37
        /*0002*/ 	.short	(.L_207 - .L_206)
.L_206:
        /*0004*/ 	.word	0x00000082


	//----- nvinfo : EIATTR_KPARAM_INFO
	.align		4
.L_207:
        /*0008*/ 	.byte	0x04, 0x17
        /*000a*/ 	.short	(.L_209 - .L_208)
.L_208:
        /*000c*/ 	.word	0x00000000
        /*0010*/ 	.short	0x0002
        /*0012*/ 	.short	0x0010
        /*0014*/ 	.byte	0x00, 0xf5, 0x21, 0x00


	//----- nvinfo : EIATTR_KPARAM_INFO
	.align		4
.L_209:
        /*0018*/ 	.byte	0x04, 0x17
        /*001a*/ 	.short	(.L_211 - .L_210)
.L_210:
        /*001c*/ 	.word	0x00000000
        /*0020*/ 	.short	0x0001
        /*0022*/ 	.short	0x0008
        /*0024*/ 	.byte	0x00, 0xf5, 0x21, 0x00


	//----- nvinfo : EIATTR_KPARAM_INFO
	.align		4
.L_211:
        /*0028*/ 	.byte	0x04, 0x17
        /*002a*/ 	.short	(.L_213 - .L_212)
.L_212:
        /*002c*/ 	.word	0x00000000
        /*0030*/ 	.short	0x0000
        /*0032*/ 	.short	0x0000
        /*0034*/ 	.byte	0x00, 0xf0, 0x11, 0x00


	//----- nvinfo : EIATTR_SPARSE_MMA_MASK
	.align		4
.L_213:
        /*0038*/ 	.byte	0x03, 0x50
        /*003a*/ 	.short	0x0000


	//----- nvinfo : EIATTR_MAXREG_COUNT
	.align		4
        /*003c*/ 	.byte	0x03, 0x1b
        /*003e*/ 	.short	0x00ff


	//----- nvinfo : EIATTR_NUM_BARRIERS
	.align		4
        /*0040*/ 	.byte	0x02, 0x4c
        /*0042*/ 	.byte	0x01
	.zero		1


	//----- nvinfo : EIATTR_MERCURY_ISA_VERSION
	.align		4
        /*0044*/ 	.byte	0x03, 0x5f
        /*0046*/ 	.short	0x0101


	//----- nvinfo : EIATTR_VRC_CTA_INIT_COUNT
	.align		4
        /*0048*/ 	.byte	0x02, 0x4a
	.zero		1
	.zero		1


	//----- nvinfo : EIATTR_EXIT_INSTR_OFFSETS
	.align		4
        /*004c*/ 	.byte	0x04, 0x1c
        /*004e*/ 	.short	(.L_215 - .L_214)


	//   ....[0]....
.L_214:
        /*0050*/ 	.word	0x00000440


	//   ....[1]....
        /*0054*/ 	.word	0x000004c0


	//----- nvinfo : EIATTR_CRS_STACK_SIZE
	.align		4
.L_215:
        /*0058*/ 	.byte	0x04, 0x1e
        /*005a*/ 	.short	(.L_217 - .L_216)
.L_216:
        /*005c*/ 	.word	0x00000000


	//----- nvinfo : EIATTR_CBANK_PARAM_SIZE
	.align		4
.L_217:
        /*0060*/ 	.byte	0x03, 0x19
        /*0062*/ 	.short	0x0018


	//----- nvinfo : EIATTR_PARAM_CBANK
	.align		4
        /*0064*/ 	.byte	0x04, 0x0a
        /*0066*/ 	.short	(.L_219 - .L_218)
	.align		4
.L_218:
        /*0068*/ 	.word	index@(.nv.constant0.reduceFloatVectorToDoubleScalar)
        /*006c*/ 	.short	0x0380
        /*006e*/ 	.short	0x0018


	//----- nvinfo : EIATTR_SW_WAR
	.align		4
.L_219:
        /*0070*/ 	.byte	0x04, 0x36
        /*0072*/ 	.short	(.L_221 - .L_220)
.L_220:
        /*0074*/ 	.word	0x00000008
.L_221:


//--------------------- .nv.info.subRatio         --------------------------
	.section	.nv.info.subRatio,"",@"SHT_CUDA_INFO"
	.sectionflags	@""
	.align	4


	//----- nvinfo : EIATTR_CUDA_API_VERSION
	.align		4
        /*0000*/ 	.byte	0x04, 0x37
        /*0002*/ 	.short	(.L_223 - .L_222)
.L_222:
        /*0004*/ 	.word	0x00000082


	//----- nvinfo : EIATTR_KPARAM_INFO
	.align		4
.L_223:
        /*0008*/ 	.byte	0x04, 0x17
        /*000a*/ 	.short	(.L_225 - .L_224)
.L_224:
        /*000c*/ 	.word	0x00000000
        /*0010*/ 	.short	0x0004
        /*0012*/ 	.short	0x0020
        /*0014*/ 	.byte	0x00, 0xf5, 0x21, 0x00


	//----- nvinfo : EIATTR_KPARAM_INFO
	.align		4
.L_225:
        /*0018*/ 	.byte	0x04, 0x17
        /*001a*/ 	.short	(.L_227 - .L_226)
.L_226:
        /*001c*/ 	.word	0x00000000
        /*0020*/ 	.short	0x0003
        /*0022*/ 	.short	0x0018
        /*0024*/ 	.byte	0x00, 0xf5, 0x21, 0x00


	//----- nvinfo : EIATTR_KPARAM_INFO
	.align		4
.L_227:
        /*0028*/ 	.byte	0x04, 0x17
        /*002a*/ 	.short	(.L_229 - .L_228)
.L_228:
        /*002c*/ 	.word	0x00000000
        /*0030*/ 	.short	0x0002
        /*0032*/ 	.short	0x0010
        /*0034*/ 	.byte	0x00, 0xf5, 0x21, 0x00


	//----- nvinfo : EIATTR_KPARAM_INFO
	.align		4
.L_229:
        /*0038*/ 	.byte	0x04, 0x17
        /*003a*/ 	.short	(.L_231 - .L_230)
.L_230:
        /*003c*/ 	.word	0x00000000
        /*0040*/ 	.short	0x0001
        /*0042*/ 	.short	0x0008
        /*0044*/ 	.byte	0x00, 0xf5, 0x21, 0x00


	//----- nvinfo : EIATTR_KPARAM_INFO
	.align		4
.L_231:
        /*0048*/ 	.byte	0x04, 0x17
        /*004a*/ 	.short	(.L_233 - .L_232)
.L_232:
        /*004c*/ 	.word	0x00000000
        /*0050*/ 	.short	0x0000
        /*0052*/ 	.short	0x0000
        /*0054*/ 	.byte	0x00, 0xf0, 0x11, 0x00


	//----- nvinfo : EIATTR_SPARSE_MMA_MASK
	.align		4
.L_233:
        /*0058*/ 	.byte	0x03, 0x50
        /*005a*/ 	.short	0x0000


	//----- nvinfo : EIATTR_MAXREG_COUNT
	.align		4
        /*005c*/ 	.byte	0x03, 0x1b
        /*005e*/ 	.short	0x00ff


	//----- nvinfo : EIATTR_MERCURY_ISA_VERSION
	.align		4
        /*0060*/ 	.byte	0x03, 0x5f
        /*0062*/ 	.short	0x0101


	//----- nvinfo : EIATTR_VRC_CTA_INIT_COUNT
	.align		4
        /*0064*/ 	.byte	0x02, 0x4a
	.zero		1
	.zero		1


	//----- nvinfo : EIATTR_EXIT_INSTR_OFFSETS
	.align		4
        /*0068*/ 	.byte	0x04, 0x1c
        /*006a*/ 	.short	(.L_235 - .L_234)


	//   ....[0]....
.L_234:
        /*006c*/ 	.word	0x00000070


	//   ....[1]....
        /*0070*/ 	.word	0x00000230


	//----- nvinfo : EIATTR_CRS_STACK_SIZE
	.align		4
.L_235:
        /*0074*/ 	.byte	0x04, 0x1e
        /*0076*/ 	.short	(.L_237 - .L_236)
.L_236:
        /*0078*/ 	.word	0x00000000


	//----- nvinfo : EIATTR_CBANK_PARAM_SIZE
	.align		4
.L_237:
        /*007c*/ 	.byte	0x03, 0x19
        /*007e*/ 	.short	0x0028


	//----- nvinfo : EIATTR_PARAM_CBANK
	.align		4
        /*0080*/ 	.byte	0x04, 0x0a
        /*0082*/ 	.short	(.L_239 - .L_238)
	.align		4
.L_238:
        /*0084*/ 	.word	index@(.nv.constant0.subRatio)
        /*0088*/ 	.short	0x0380
        /*008a*/ 	.short	0x0028


	//----- nvinfo : EIATTR_SW_WAR
	.align		4
.L_239:
        /*008c*/ 	.byte	0x04, 0x36
        /*008e*/ 	.short	(.L_241 - .L_240)
.L_240:
        /*0090*/ 	.word	0x00000008
.L_241:


//--------------------- .nv.info.addRatio         --------------------------
	.section	.nv.info.addRatio,"",@"SHT_CUDA_INFO"
	.sectionflags	@""
	.align	4


	//----- nvinfo : EIATTR_CUDA_API_VERSION
	.align		4
        /*0000*/ 	.byte	0x04, 0x37
        /*0002*/ 	.short	(.L_243 - .L_242)
.L_242:
        /*0004*/ 	.word	0x00000082


	//----- nvinfo : EIATTR_KPARAM_INFO
	.align		4
.L_243:
        /*0008*/ 	.byte	0x04, 0x17
        /*000a*/ 	.short	(.L_245 - .L_244)
.L_244:
        /*000c*/ 	.word	0x00000000
        /*0010*/ 	.short	0x0004
        /*0012*/ 	.short	0x0020
        /*0014*/ 	.byte	0x00, 0xf5, 0x21, 0x00


	//----- nvinfo : EIATTR_KPARAM_INFO
	.align		4
.L_245:
        /*0018*/ 	.byte	0x04, 0x17
        /*001a*/ 	.short	(.L_247 - .L_246)
.L_246:
        /*001c*/ 	.word	0x00000000
        /*0020*/ 	.short	0x0003
        /*0022*/ 	.short	0x0018
        /*0024*/ 	.byte	0x00, 0xf5, 0x21, 0x00


	//----- nvinfo : EIATTR_KPARAM_INFO
	.align		4
.L_247:
        /*0028*/ 	.byte	0x04, 0x17
        /*002a*/ 	.short	(.L_249 - .L_248)
.L_248:
        /*002c*/ 	.word	0x00000000
        /*0030*/ 	.short	0x0002
        /*0032*/ 	.short	0x0010
        /*0034*/ 	.byte	0x00, 0xf5, 0x21, 0x00


	//----- nvinfo : EIATTR_KPARAM_INFO
	.align		4
.L_249:
        /*0038*/ 	.byte	0x04, 0x17
        /*003a*/ 	.short	(.L_251 - .L_250)
.L_250:
        /*003c*/ 	.word	0x00000000
        /*0040*/ 	.short	0x0001
        /*0042*/ 	.short	0x0008
        /*0044*/ 	.byte	0x00, 0xf5, 0x21, 0x00


	//----- nvinfo : EIATTR_KPARAM_INFO
	.align		4
.L_251:
        /*0048*/ 	.byte	0x04, 0x17
        /*004a*/ 	.short	(.L_253 - .L_252)
.L_252:
        /*004c*/ 	.word	0x00000000
        /*0050*/ 	.short	0x0000
        /*0052*/ 	.short	0x0000
        /*0054*/ 	.byte	0x00, 0xf0, 0x11, 0x00


	//----- nvinfo : EIATTR_SPARSE_MMA_MASK
	.align		4
.L_253:
        /*0058*/ 	.byte	0x03, 0x50
        /*005a*/ 	.short	0x0000


	//----- nvinfo : EIATTR_MAXREG_COUNT
	.align		4
        /*005c*/ 	.byte	0x03, 0x1b
        /*005e*/ 	.short	0x00ff


	//----- nvinfo : EIATTR_MERCURY_ISA_VERSION
	.align		4
        /*0060*/ 	.byte	0x03, 0x5f
        /*0062*/ 	.short	0x0101


	//----- nvinfo : EIATTR_VRC_CTA_INIT_COUNT
	.align		4
        /*0064*/ 	.byte	0x02, 0x4a
	.zero		1
	.zero		1


	//----- nvinfo : EIATTR_EXIT_INSTR_OFFSETS
	.align		4
        /*0068*/ 	.byte	0x04, 0x1c
        /*006a*/ 	.short	(.L_255 - .L_254)


	//   ....[0]....
.L_254:
        /*006c*/ 	.word	0x00000070


	//   ....[1]....
        /*0070*/ 	.word	0x00000230


	//----- nvinfo : EIATTR_CRS_STACK_SIZE
	.align		4
.L_255:
        /*0074*/ 	.byte	0x04, 0x1e
        /*0076*/ 	.short	(.L_257 - .L_256)
.L_256:
        /*0078*/ 	.word	0x00000000


	//----- nvinfo : EIATTR_CBANK_PARAM_SIZE
	.align		4
.L_257:
        /*007c*/ 	.byte	0x03, 0x19
        /*007e*/ 	.short	0x0028


	//----- nvinfo : EIATTR_PARAM_CBANK
	.align		4
        /*0080*/ 	.byte	0x04, 0x0a
        /*0082*/ 	.short	(.L_259 - .L_258)
	.align		4
.L_258:
        /*0084*/ 	.word	index@(.nv.constant0.addRatio)
        /*0088*/ 	.short	0x0380
        /*008a*/ 	.short	0x0028


	//----- nvinfo : EIATTR_SW_WAR
	.align		4
.L_259:
        /*008c*/ 	.byte	0x04, 0x36
        /*008e*/ 	.short	(.L_261 - .L_260)
.L_260:
        /*0090*/ 	.word	0x00000008
.L_261:


//--------------------- .nv.info.addProduct_vs    --------------------------
	.section	.nv.info.addProduct_vs,"",@"SHT_CUDA_INFO"
	.sectionflags	@""
	.align	4


	//----- nvinfo : EIATTR_CUDA_API_VERSION
	.align		4
        /*0000*/ 	.byte	0x04, 0x37
        /*0002*/ 	.short	(.L_263 - .L_262)
.L_262:
        /*0004*/ 	.word	0x00000082


	//----- nvinfo : EIATTR_KPARAM_INFO
	.align		4
.L_263:
        /*0008*/ 	.byte	0x04, 0x17
        /*000a*/ 	.short	(.L_265 - .L_264)
.L_264:
        /*000c*/ 	.word	0x00000000
        /*0010*/ 	.short	0x0004
        /*0012*/ 	.short	0x0020
        /*0014*/ 	.byte	0x00, 0xf5, 0x21, 0x00


	//----- nvinfo : EIATTR_KPARAM_INFO
	.align		4
.L_265:
        /*0018*/ 	.byte	0x04, 0x17
        /*001a*/ 	.short	(.L_267 - .L_266)
.L_266:
        /*001c*/ 	.word	0x00000000
        /*0020*/ 	.short	0x0003
        /*0022*/ 	.short	0x0018
        /*0024*/ 	.byte	0x00, 0xf0, 0x11, 0x00


	//----- nvinfo : EIATTR_KPARAM_INFO
	.align		4
.L_267:
        /*0028*/ 	.byte	0x04, 0x17
        /*002a*/ 	.short	(.L_269 - .L_268)
.L_268:
        /*002c*/ 	.word	0x00000000
        /*0030*/ 	.short	0x0002
        /*0032*/ 	.short	0x0010
        /*0034*/ 	.byte	0x00, 0xf5, 0x21, 0x00


	//----- nvinfo : EIATTR_KPARAM_INFO
	.align		4
.L_269:
        /*0038*/ 	.byte	0x04, 0x17
        /*003a*/ 	.short	(.L_271 - .L_270)
.L_270:
        /*003c*/ 	.word	0x00000000
        /*0040*/ 	.short	0x0001
        /*0042*/ 	.short	0x0008
        /*0044*/ 	.byte	0x00, 0xf5, 0x21, 0x00


	//----- nvinfo : EIATTR_KPARAM_INFO
	.align		4
.L_271:
        /*0048*/ 	.byte	0x04, 0x17
        /*004a*/ 	.short	(.L_273 - .L_272)
.L_272:
        /*004c*/ 	.word	0x00000000
        /*0050*/ 	.short	0x0000
        /*0052*/ 	.short	0x0000
        /*0054*/ 	.byte	0x00, 0xf0, 0x11, 0x00


	//----- nvinfo : EIATTR_SPARSE_MMA_MASK
	.align		4
.L_273:
        /*0058*/ 	.byte	0x03, 0x50
        /*005a*/ 	.short	0x0000


	//----- nvinfo : EIATTR_MAXREG_COUNT
	.align		4
        /*005c*/ 	.byte	0x03, 0x1b
        /*005e*/ 	.short	0x00ff


	//----- nvinfo : EIATTR_MERCURY_ISA_VERSION
	.align		4
        /*0060*/ 	.byte	0x03, 0x5f
        /*0062*/ 	.short	0x0101


	//----- nvinfo : EIATTR_VRC_CTA_INIT_COUNT
	.align		4
        /*0064*/ 	.byte	0x02, 0x4a
	.zero		1
	.zero		1


	//----- nvinfo : EIATTR_EXIT_INSTR_OFFSETS
	.align		4
        /*0068*/ 	.byte	0x04, 0x1c
        /*006a*/ 	.short	(.L_275 - .L_274)


	//   ....[0]....
.L_274:
        /*006c*/ 	.word	0x00000070


	//   ....[1]....
        /*0070*/ 	.word	0x00000140


	//----- nvinfo : EIATTR_CBANK_PARAM_SIZE
	.align		4
.L_275:
        /*0074*/ 	.byte	0x03, 0x19
        /*0076*/ 	.short	0x0028


	//----- nvinfo : EIATTR_PARAM_CBANK
	.align		4
        /*0078*/ 	.byte	0x04, 0x0a
        /*007a*/ 	.short	(.L_277 - .L_276)
	.align		4
.L_276:
        /*007c*/ 	.word	index@(.nv.constant0.addProduct_vs)
        /*0080*/ 	.short	0x0380
        /*0082*/ 	.short	0x0028


	//----- nvinfo : EIATTR_SW_WAR
	.align		4
.L_277:
        /*0084*/ 	.byte	0x04, 0x36
        /*0086*/ 	.short	(.L_279 - .L_278)
.L_278:
        /*0088*/ 	.word	0x00000008
.L_279:


//--------------------- .nv.info.addProduct       --------------------------
	.section	.nv.info.addProduct,"",@"SHT_CUDA_INFO"
	.sectionflags	@""
	.align	4


	//----- nvinfo : EIATTR_CUDA_API_VERSION
	.align		4
        /*0000*/ 	.byte	0x04, 0x37
        /*0002*/ 	.short	(.L_281 - .L_280)
.L_280:
        /*0004*/ 	.word	0x00000082


	//----- nvinfo : EIATTR_KPARAM_INFO
	.align		4
.L_281:
        /*0008*/ 	.byte	0x04, 0x17
        /*000a*/ 	.short	(.L_283 - .L_282)
.L_282:
        /*000c*/ 	.word	0x00000000
        /*0010*/ 	.short	0x0004
        /*0012*/ 	.short	0x0020
        /*0014*/ 	.byte	0x00, 0xf5, 0x21, 0x00


	//----- nvinfo : EIATTR_KPARAM_INFO
	.align		4
.L_283:
        /*0018*/ 	.byte	0x04, 0x17
        /*001a*/ 	.short	(.L_285 - .L_284)
.L_284:
        /*001c*/ 	.word	0x00000000
        /*0020*/ 	.short	0x0003
        /*0022*/ 	.short	0x0018
        /*0024*/ 	.byte	0x00, 0xf5, 0x21, 0x00


	//----- nvinfo : EIATTR_KPARAM_INFO
	.align		4
.L_285:
        /*0028*/ 	.byte	0x04, 0x17
        /*002a*/ 	.short	(.L_287 - .L_286)
.L_286:
        /*002c*/ 	.word	0x00000000
        /*0030*/ 	.short	0x0002
        /*0032*/ 	.short	0x0010
        /*0034*/ 	.byte	0x00, 0xf5, 0x21, 0x00


	//----- nvinfo : EIATTR_KPARAM_INFO
	.align		4
.L_287:
        /*0038*/ 	.byte	0x04, 0x17
        /*003a*/ 	.short	(.L_289 - .L_288)
.L_288:
        /*003c*/ 	.word	0x00000000
        /*0040*/ 	.short	0x0001
        /*0042*/ 	.short	0x0008
        /*0044*/ 	.byte	0x00, 0xf5, 0x21, 0x00


	//----- nvinfo : EIATTR_KPARAM_INFO
	.align		4
.L_289:
        /*0048*/ 	.byte	0x04, 0x17
        /*004a*/ 	.short	(.L_291 - .L_290)
.L_290:
        /*004c*/ 	.word	0x00000000
        /*0050*/ 	.short	0x0000
        /*0052*/ 	.short	0x0000
        /*0054*/ 	.byte	0x00, 0xf0, 0x11, 0x00


	//----- nvinfo : EIATTR_SPARSE_MMA_MASK
	.align		4
.L_291:
        /*0058*/ 	.byte	0x03, 0x50
        /*005a*/ 	.short	0x0000


	//----- nvinfo : EIATTR_MAXREG_COUNT
	.align		4
        /*005c*/ 	.byte	0x03, 0x1b
        /*005e*/ 	.short	0x00ff


	//----- nvinfo : EIATTR_MERCURY_ISA_VERSION
	.align		4
        /*0060*/ 	.byte	0x03, 0x5f
        /*0062*/ 	.short	0x0101


	//----- nvinfo : EIATTR_VRC_CTA_INIT_COUNT
	.align		4
        /*0064*/ 	.byte	0x02, 0x4a
	.zero		1
	.zero		1


	//----- nvinfo : EIATTR_EXIT_INSTR_OFFSETS
	.align		4
        /*0068*/ 	.byte	0x04, 0x1c
        /*006a*/ 	.short	(.L_293 - .L_292)


	//   ....[0]....
.L_292:
        /*006c*/ 	.word	0x00000070


	//   ....[1]....
        /*0070*/ 	.word	0x00000160


	//----- nvinfo : EIATTR_CBANK_PARAM_SIZE
	.align		4
.L_293:
        /*0074*/ 	.byte	0x03, 0x19
        /*0076*/ 	.short	0x0028


	//----- nvinfo : EIATTR_PARAM_CBANK
	.align		4
        /*0078*/ 	.byte	0x04, 0x0a
        /*007a*/ 	.short	(.L_295 - .L_294)
	.align		4
.L_294:
        /*007c*/ 	.word	index@(.nv.constant0.addProduct)
        /*0080*/ 	.short	0x0380
        /*0082*/ 	.short	0x0028


	//----- nvinfo : EIATTR_SW_WAR
	.align		4
.L_295:
        /*0084*/ 	.byte	0x04, 0x36
        /*0086*/ 	.short	(.L_297 - .L_296)
.L_296:
        /*0088*/ 	.word	0x00000008
.L_297:


//--------------------- .nv.info.discount         --------------------------
	.section	.nv.info.discount,"",@"SHT_CUDA_INFO"
	.sectionflags	@""
	.align	4


	//----- nvinfo : EIATTR_CUDA_API_VERSION
	.align		4
        /*0000*/ 	.byte	0x04, 0x37
        /*0002*/ 	.short	(.L_299 - .L_298)
.L_298:
        /*0004*/ 	.word	0x00000082


	//----- nvinfo : EIATTR_KPARAM_INFO
	.align		4
.L_299:
        /*0008*/ 	.byte	0x04, 0x17
        /*000a*/ 	.short	(.L_301 - .L_300)
.L_300:
        /*000c*/ 	.word	0x00000000
        /*0010*/ 	.short	0x0004
        /*0012*/ 	.short	0x0020
        /*0014*/ 	.byte	0x00, 0xf5, 0x21, 0x00


	//----- nvinfo : EIATTR_KPARAM_INFO
	.align		4
.L_301:
        /*0018*/ 	.byte	0x04, 0x17
        /*001a*/ 	.short	(.L_303 - .L_302)
.L_302:
        /*001c*/ 	.word	0x00000000
        /*0020*/ 	.short	0x0003
        /*0022*/ 	.short	0x0018
        /*0024*/ 	.byte	0x00, 0xf0, 0x11, 0x00


	//----- nvinfo : EIATTR_KPARAM_INFO
	.align		4
.L_303:
        /*0028*/ 	.byte	0x04, 0x17
        /*002a*/ 	.short	(.L_305 - .L_304)
.L_304:
        /*002c*/ 	.word	0x00000000
        /*0030*/ 	.short	0x0002
        /*0032*/ 	.short	0x0010
        /*0034*/ 	.byte	0x00, 0xf5, 0x21, 0x00


	//----- nvinfo : EIATTR_KPARAM_INFO
	.align		4
.L_305:
        /*0038*/ 	.byte	0x04, 0x17
        /*003a*/ 	.short	(.L_307 - .L_306)
.L_306:
        /*003c*/ 	.word	0x00000000
        /*0040*/ 	.short	0x0001
        /*0042*/ 	.short	0x0008
        /*0044*/ 	.byte	0x00, 0xf5, 0x21, 0x00


	//----- nvinfo : EIATTR_KPARAM_INFO
	.align		4
.L_307:
        /*0048*/ 	.byte	0x04, 0x17
        /*004a*/ 	.short	(.L_309 - .L_308)
.L_308:
        /*004c*/ 	.word	0x00000000
        /*0050*/ 	.short	0x0000
        /*0052*/ 	.short	0x0000
        /*0054*/ 	.byte	0x00, 0xf0, 0x11, 0x00


	//----- nvinfo : EIATTR_SPARSE_MMA_MASK
	.align		4
.L_309:
        /*0058*/ 	.byte	0x03, 0x50
        /*005a*/ 	.short	0x0000


	//----- nvinfo : EIATTR_MAXREG_COUNT
	.align		4
        /*005c*/ 	.byte	0x03, 0x1b
        /*005e*/ 	.short	0x00ff


	//----- nvinfo : EIATTR_MERCURY_ISA_VERSION
	.align		4
        /*0060*/ 	.byte	0x03, 0x5f
        /*0062*/ 	.short	0x0101


	//----- nvinfo : EIATTR_VRC_CTA_INIT_COUNT
	.align		4
        /*0064*/ 	.byte	0x02, 0x4a
	.zero		1
	.zero		1


	//----- nvinfo : EIATTR_EXIT_INSTR_OFFSETS
	.align		4
        /*0068*/ 	.byte	0x04, 0x1c
        /*006a*/ 	.short	(.L_311 - .L_310)


	//   ....[0]....
.L_310:
        /*006c*/ 	.word	0x00000070


	//   ....[1]....
        /*0070*/ 	.word	0x00000210


	//----- nvinfo : EIATTR_CRS_STACK_SIZE
	.align		4
.L_311:
        /*0074*/ 	.byte	0x04, 0x1e
        /*0076*/ 	.short	(.L_313 - .L_312)
.L_312:
        /*0078*/ 	.word	0x00000000


	//----- nvinfo : EIATTR_CBANK_PARAM_SIZE
	.align		4
.L_313:
        /*007c*/ 	.byte	0x03, 0x19
        /*007e*/ 	.short	0x0028


	//----- nvinfo : EIATTR_PARAM_CBANK
	.align		4
        /*0080*/ 	.byte	0x04, 0x0a
        /*0082*/ 	.short	(.L_315 - .L_314)
	.align		4
.L_314:
        /*0084*/ 	.word	index@(.nv.constant0.discount)
        /*0088*/ 	.short	0x0380
        /*008a*/ 	.short	0x0028


	//----- nvinfo : EIATTR_SW_WAR
	.align		4
.L_315:
        /*008c*/ 	.byte	0x04, 0x36
        /*008e*/ 	.short	(.L_317 - .L_316)
.L_316:
        /*0090*/ 	.word	0x00000008
.L_317:


//--------------------- .nv.info.accrue           --------------------------
	.section	.nv.info.accrue,"",@"SHT_CUDA_INFO"
	.sectionflags	@""
	.align	4


	//----- nvinfo : EIATTR_CUDA_API_VERSION
	.align		4
        /*0000*/ 	.byte	0x04, 0x37
        /*0002*/ 	.short	(.L_319 - .L_318)
.L_318:
        /*0004*/ 	.word	0x00000082


	//----- nvinfo : EIATTR_KPARAM_INFO
	.align		4
.L_319:
        /*0008*/ 	.byte	0x04, 0x17
        /*000a*/ 	.short	(.L_321 - .L_320)
.L_320:
        /*000c*/ 	.word	0x00000000
        /*0010*/ 	.short	0x0004
        /*0012*/ 	.short	0x0020
        /*0014*/ 	.byte	0x00, 0xf5, 0x21, 0x00


	//----- nvinfo : EIATTR_KPARAM_INFO
	.align		4
.L_321:
        /*0018*/ 	.byte	0x04, 0x17
        /*001a*/ 	.short	(.L_323 - .L_322)
.L_322:
        /*001c*/ 	.word	0x00000000
        /*0020*/ 	.short	0x0003
        /*0022*/ 	.short	0x0018
        /*0024*/ 	.byte	0x00, 0xf0, 0x11, 0x00


	//----- nvinfo : EIATTR_KPARAM_INFO
	.align		4
.L_323:
        /*0028*/ 	.byte	0x04, 0x17
        /*002a*/ 	.short	(.L_325 - .L_324)
.L_324:
        /*002c*/ 	.word	0x00000000
        /*0030*/ 	.short	0x0002
        /*0032*/ 	.short	0x0010
        /*0034*/ 	.byte	0x00, 0xf5, 0x21, 0x00


	//----- nvinfo : EIATTR_KPARAM_INFO
	.align		4
.L_325:
        /*0038*/ 	.byte	0x04, 0x17
        /*003a*/ 	.short	(.L_327 - .L_326)
.L_326:
        /*003c*/ 	.word	0x00000000
        /*0040*/ 	.short	0x0001
        /*0042*/ 	.short	0x0008
        /*0044*/ 	.byte	0x00, 0xf5, 0x21, 0x00


	//----- nvinfo : EIATTR_KPARAM_INFO
	.align		4
.L_327:
        /*0048*/ 	.byte	0x04, 0x17
        /*004a*/ 	.short	(.L_329 - .L_328)
.L_328:
        /*004c*/ 	.word	0x00000000
        /*0050*/ 	.short	0x0000
        /*0052*/ 	.short	0x0000
        /*0054*/ 	.byte	0x00, 0xf0, 0x11, 0x00


	//----- nvinfo : EIATTR_SPARSE_MMA_MASK
	.align		4
.L_329:
        /*0058*/ 	.byte	0x03, 0x50
        /*005a*/ 	.short	0x0000


	//----- nvinfo : EIATTR_MAXREG_COUNT
	.align		4
        /*005c*/ 	.byte	0x03, 0x1b
        /*005e*/ 	.short	0x00ff


	//----- nvinfo : EIATTR_MERCURY_ISA_VERSION
	.align		4
        /*0060*/ 	.byte	0x03, 0x5f
        /*0062*/ 	.short	0x0101


	//----- nvinfo : EIATTR_VRC_CTA_INIT_COUNT
	.align		4
        /*0064*/ 	.byte	0x02, 0x4a
	.zero		1
	.zero		1


	//----- nvinfo : EIATTR_EXIT_INSTR_OFFSETS
	.align		4
        /*0068*/ 	.byte	0x04, 0x1c
        /*006a*/ 	.short	(.L_331 - .L_330)


	//   ....[0]....
.L_330:
        /*006c*/ 	.word	0x00000070


	//   ....[1]....
        /*0070*/ 	.word	0x00000150


	//----- nvinfo : EIATTR_CBANK_PARAM_SIZE
	.align		4
.L_331:
        /*0074*/ 	.byte	0x03, 0x19
        /*0076*/ 	.short	0x0028


	//----- nvinfo : EIATTR_PARAM_CBANK
	.align		4
        /*0078*/ 	.byte	0x04, 0x0a
        /*007a*/ 	.short	(.L_333 - .L_332)
	.align		4
.L_332:
        /*007c*/ 	.word	index@(.nv.constant0.accrue)
        /*0080*/ 	.short	0x0380
        /*0082*/ 	.short	0x0028


	//----- nvinfo : EIATTR_SW_WAR
	.align		4
.L_333:
        /*0084*/ 	.byte	0x04, 0x36
        /*0086*/ 	.short	(.L_335 - .L_334)
.L_334:
        /*0088*/ 	.word	0x00000008
.L_335:


//--------------------- .nv.info.cuDiv            --------------------------
	.section	.nv.info.cuDiv,"",@"SHT_CUDA_INFO"
	.sectionflags	@""
	.align	4


	//----- nvinfo : EIATTR_CUDA_API_VERSION
	.align		4
        /*0000*/ 	.byte	0x04, 0x37
        /*0002*/ 	.short	(.L_337 - .L_336)
.L_336:
        /*0004*/ 	.word	0x00000082


	//----- nvinfo : EIATTR_KPARAM_INFO
	.align		4
.L_337:
        /*0008*/ 	.byte	0x04, 0x17
        /*000a*/ 	.short	(.L_339 - .L_338)
.L_338:
        /*000c*/ 	.word	0x00000000
        /*0010*/ 	.short	0x0003
        /*0012*/ 	.short	0x0018
        /*0014*/ 	.byte	0x00, 0xf5, 0x21, 0x00


	//----- nvinfo : EIATTR_KPARAM_INFO
	.align		4
.L_339:
        /*0018*/ 	.byte	0x04, 0x17
        /*001a*/ 	.short	(.L_341 - .L_340)
.L_340:
        /*001c*/ 	.word	0x00000000
        /*0020*/ 	.short	0x0002
        /*0022*/ 	.short	0x0010
        /*0024*/ 	.byte	0x00, 0xf5, 0x21, 0x00


	//----- nvinfo : EIATTR_KPARAM_INFO
	.align		4
.L_341:
        /*0028*/ 	.byte	0x04, 0x17
        /*002a*/ 	.short	(.L_343 - .L_342)
.L_342:
        /*002c*/ 	.word	0x00000000
        /*0030*/ 	.short	0x0001
        /*0032*/ 	.short	0x0008
        /*0034*/ 	.byte	0x00, 0xf5, 0x21, 0x00


	//----- nvinfo : EIATTR_KPARAM_INFO
	.align		4
.L_343:
        /*0038*/ 	.byte	0x04, 0x17
        /*003a*/ 	.short	(.L_345 - .L_344)
.L_344:
        /*003c*/ 	.word	0x00000000
        /*0040*/ 	.short	0x0000
        /*0042*/ 	.short	0x0000
        /*0044*/ 	.byte	0x00, 0xf0, 0x11, 0x00


	//----- nvinfo : EIATTR_SPARSE_MMA_MASK
	.align		4
.L_345:
        /*0048*/ 	.byte	0x03, 0x50
        /*004a*/ 	.short	0x0000


	//----- nvinfo : EIATTR_MAXREG_COUNT
	.align		4
        /*004c*/ 	.byte	0x03, 0x1b
        /*004e*/ 	.short	0x00ff


	//----- nvinfo : EIATTR_MERCURY_ISA_VERSION
	.align		4
        /*0050*/ 	.byte	0x03, 0x5f
        /*0052*/ 	.short	0x0101


	//----- nvinfo : EIATTR_VRC_CTA_INIT_COUNT
	.align		4
        /*0054*/ 	.byte	0x02, 0x4a
	.zero		1
	.zero		1


	//----- nvinfo : EIATTR_EXIT_INSTR_OFFSETS
	.align		4
        /*0058*/ 	.byte	0x04, 0x1c
        /*005a*/ 	.short	(.L_347 - .L_346)


	//   ....[0]....
.L_346:
        /*005c*/ 	.word	0x00000070


	//   ....[1]....
        /*0060*/ 	.word	0x000001f0


	//----- nvinfo : EIATTR_CRS_STACK_SIZE
	.align		4
.L_347:
        /*0064*/ 	.byte	0x04, 0x1e
        /*0066*/ 	.short	(.L_349 - .L_348)
.L_348:
        /*0068*/ 	.word	0x00000000


	//----- nvinfo : EIATTR_CBANK_PARAM_SIZE
	.align		4
.L_349:
        /*006c*/ 	.byte	0x03, 0x19
        /*006e*/ 	.short	0x0020


	//----- nvinfo : EIATTR_PARAM_CBANK
	.align		4
        /*0070*/ 	.byte	0x04, 0x0a
        /*0072*/ 	.short	(.L_351 - .L_350)
	.align		4
.L_350:
        /*0074*/ 	.word	index@(.nv.constant0.cuDiv)
        /*0078*/ 	.short	0x0380
        /*007a*/ 	.short	0x0020


	//----- nvinfo : EIATTR_SW_WAR
	.align		4
.L_351:
        /*007c*/ 	.byte	0x04, 0x36
        /*007e*/ 	.short	(.L_353 - .L_352)
.L_352:
        /*0080*/ 	.word	0x00000008
.L_353:


//--------------------- .nv.info.mult             --------------------------
	.section	.nv.info.mult,"",@"SHT_CUDA_INFO"
	.sectionflags	@""
	.align	4


	//----- nvinfo : EIATTR_CUDA_API_VERSION
	.align		4
        /*0000*/ 	.byte	0x04, 0x37
        /*0002*/ 	.short	(.L_355 - .L_354)
.L_354:
        /*0004*/ 	.word	0x00000082


	//----- nvinfo : EIATTR_KPARAM_INFO
	.align		4
.L_355:
        /*0008*/ 	.byte	0x04, 0x17
        /*000a*/ 	.short	(.L_357 - .L_356)
.L_356:
        /*000c*/ 	.word	0x00000000
        /*0010*/ 	.short	0x0003
        /*0012*/ 	.short	0x0018
        /*0014*/ 	.byte	0x00, 0xf5, 0x21, 0x00


	//----- nvinfo : EIATTR_KPARAM_INFO
	.align		4
.L_357:
        /*0018*/ 	.byte	0x04, 0x17
        /*001a*/ 	.short	(.L_359 - .L_358)
.L_358:
        /*001c*/ 	.word	0x00000000
        /*0020*/ 	.short	0x0002
        /*0022*/ 	.short	0x0010
        /*0024*/ 	.byte	0x00, 0xf5, 0x21, 0x00


	//----- nvinfo : EIATTR_KPARAM_INFO
	.align		4
.L_359:
        /*0028*/ 	.byte	0x04, 0x17
        /*002a*/ 	.short	(.L_361 - .L_360)
.L_360:
        /*002c*/ 	.word	0x00000000
        /*0030*/ 	.short	0x0001
        /*0032*/ 	.short	0x0008
        /*0034*/ 	.byte	0x00, 0xf5, 0x21, 0x00


	//----- nvinfo : EIATTR_KPARAM_INFO
	.align		4
.L_361:
        /*0038*/ 	.byte	0x04, 0x17
        /*003a*/ 	.short	(.L_363 - .L_362)
.L_362:
        /*003c*/ 	.word	0x00000000
        /*0040*/ 	.short	0x0000
        /*0042*/ 	.short	0x0000
        /*0044*/ 	.byte	0x00, 0xf0, 0x11, 0x00


	//----- nvinfo : EIATTR_SPARSE_MMA_MASK
	.align		4
.L_363:
        /*0048*/ 	.byte	0x03, 0x50
        /*004a*/ 	.short	0x0000


	//----- nvinfo : EIATTR_MAXREG_COUNT
	.align		4
        /*004c*/ 	.byte	0x03, 0x1b
        /*004e*/ 	.short	0x00ff


	//----- nvinfo : EIATTR_MERCURY_ISA_VERSION
	.align		4
        /*0050*/ 	.byte	0x03, 0x5f
        /*0052*/ 	.short	0x0101


	//----- nvinfo : EIATTR_VRC_CTA_INIT_COUNT
	.align		4
        /*0054*/ 	.byte	0x02, 0x4a
	.zero		1
	.zero		1


	//----- nvinfo : EIATTR_EXIT_INSTR_OFFSETS
	.align		4
        /*0058*/ 	.byte	0x04, 0x1c
        /*005a*/ 	.short	(.L_365 - .L_364)


	//   ....[0]....
.L_364:
        /*005c*/ 	.word	0x00000070


	//   ....[1]....
        /*0060*/ 	.word	0x00000130


	//----- nvinfo : EIATTR_CBANK_PARAM_SIZE
	.align		4
.L_365:
        /*0064*/ 	.byte	0x03, 0x19
        /*0066*/ 	.short	0x0020


	//----- nvinfo : EIATTR_PARAM_CBANK
	.align		4
        /*0068*/ 	.byte	0x04, 0x0a
        /*006a*/ 	.short	(.L_367 - .L_366)
	.align		4
.L_366:
        /*006c*/ 	.word	index@(.nv.constant0.mult)
        /*0070*/ 	.short	0x0380
        /*0072*/ 	.short	0x0020


	//----- nvinfo : EIATTR_SW_WAR
	.align		4
.L_367:
        /*0074*/ 	.byte	0x04, 0x36
        /*0076*/ 	.short	(.L_369 - .L_368)
.L_368:
        /*0078*/ 	.word	0x00000008
.L_369:


//--------------------- .nv.info.sub              --------------------------
	.section	.nv.info.sub,"",@"SHT_CUDA_INFO"
	.sectionflags	@""
	.align	4


	//----- nvinfo : EIATTR_CUDA_API_VERSION
	.align		4
        /*0000*/ 	.byte	0x04, 0x37
        /*0002*/ 	.short	(.L_371 - .L_370)
.L_370:
        /*0004*/ 	.word	0x00000082


	//----- nvinfo : EIATTR_KPARAM_INFO
	.align		4
.L_371:
        /*0008*/ 	.byte	0x04, 0x17
        /*000a*/ 	.short	(.L_373 - .L_372)
.L_372:
        /*000c*/ 	.word	0x00000000
        /*0010*/ 	.short	0x0003
        /*0012*/ 	.short	0x0018
        /*0014*/ 	.byte	0x00, 0xf5, 0x21, 0x00


	//----- nvinfo : EIATTR_KPARAM_INFO
	.align		4
.L_373:
        /*0018*/ 	.byte	0x04, 0x17
        /*001a*/ 	.short	(.L_375 - .L_374)
.L_374:
        /*001c*/ 	.word	0x00000000
        /*0020*/ 	.short	0x0002
        /*0022*/ 	.short	0x0010
        /*0024*/ 	.byte	0x00, 0xf5, 0x21, 0x00


	//----- nvinfo : EIATTR_KPARAM_INFO
	.align		4
.L_375:
        /*0028*/ 	.byte	0x04, 0x17
        /*002a*/ 	.short	(.L_377 - .L_376)
.L_376:
        /*002c*/ 	.word	0x00000000
        /*0030*/ 	.short	0x0001
        /*0032*/ 	.short	0x0008
        /*0034*/ 	.byte	0x00, 0xf5, 0x21, 0x00


	//----- nvinfo : EIATTR_KPARAM_INFO
	.align		4
.L_377:
        /*0038*/ 	.byte	0x04, 0x17
        /*003a*/ 	.short	(.L_379 - .L_378)
.L_378:
        /*003c*/ 	.word	0x00000000
        /*0040*/ 	.short	0x0000
        /*0042*/ 	.short	0x0000
        /*0044*/ 	.byte	0x00, 0xf0, 0x11, 0x00


	//----- nvinfo : EIATTR_SPARSE_MMA_MASK
	.align		4
.L_379:
        /*0048*/ 	.byte	0x03, 0x50
        /*004a*/ 	.short	0x0000


	//----- nvinfo : EIATTR_MAXREG_COUNT
	.align		4
        /*004c*/ 	.byte	0x03, 0x1b
        /*004e*/ 	.short	0x00ff


	//----- nvinfo : EIATTR_MERCURY_ISA_VERSION
	.align		4
        /*0050*/ 	.byte	0x03, 0x5f
        /*0052*/ 	.short	0x0101


	//----- nvinfo : EIATTR_VRC_CTA_INIT_COUNT
	.align		4
        /*0054*/ 	.byte	0x02, 0x4a
	.zero		1
	.zero		1


	//----- nvinfo : EIATTR_EXIT_INSTR_OFFSETS
	.align		4
        /*0058*/ 	.byte	0x04, 0x1c
        /*005a*/ 	.short	(.L_381 - .L_380)


	//   ....[0]....
.L_380:
        /*005c*/ 	.word	0x00000070


	//   ....[1]....
        /*0060*/ 	.word	0x00000130


	//----- nvinfo : EIATTR_CBANK_PARAM_SIZE
	.align		4
.L_381:
        /*0064*/ 	.byte	0x03, 0x19
        /*0066*/ 	.short	0x0020


	//----- nvinfo : EIATTR_PARAM_CBANK
	.align		4
        /*0068*/ 	.byte	0x04, 0x0a
        /*006a*/ 	.short	(.L_383 - .L_382)
	.align		4
.L_382:
        /*006c*/ 	.word	index@(.nv.constant0.sub)
        /*0070*/ 	.short	0x0380
        /*0072*/ 	.short	0x0020


	//----- nvinfo : EIATTR_SW_WAR
	.align		4
.L_383:
        /*0074*/ 	.byte	0x04, 0x36
        /*0076*/ 	.short	(.L_385 - .L_384)
.L_384:
        /*0078*/ 	.word	0x00000008
.L_385:


//--------------------- .nv.info.add              --------------------------
	.section	.nv.info.add,"",@"SHT_CUDA_INFO"
	.sectionflags	@""
	.align	4


	//----- nvinfo : EIATTR_CUDA_API_VERSION
	.align		4
        /*0000*/ 	.byte	0x04, 0x37
        /*0002*/ 	.short	(.L_387 - .L_386)
.L_386:
        /*0004*/ 	.word	0x00000082


	//----- nvinfo : EIATTR_KPARAM_INFO
	.align		4
.L_387:
        /*0008*/ 	.byte	0x04, 0x17
        /*000a*/ 	.short	(.L_389 - .L_388)
.L_388:
        /*000c*/ 	.word	0x00000000
        /*0010*/ 	.short	0x0003
        /*0012*/ 	.short	0x0018
        /*0014*/ 	.byte	0x00, 0xf5, 0x21, 0x00


	//----- nvinfo : EIATTR_KPARAM_INFO
	.align		4
.L_389:
        /*0018*/ 	.byte	0x04, 0x17
        /*001a*/ 	.short	(.L_391 - .L_390)
.L_390:
        /*001c*/ 	.word	0x00000000
        /*0020*/ 	.short	0x0002
        /*0022*/ 	.short	0x0010
        /*0024*/ 	.byte	0x00, 0xf5, 0x21, 0x00


	//----- nvinfo : EIATTR_KPARAM_INFO
	.align		4
.L_391:
        /*0028*/ 	.byte	0x04, 0x17
        /*002a*/ 	.short	(.L_393 - .L_392)
.L_392:
        /*002c*/ 	.word	0x00000000
        /*0030*/ 	.short	0x0001
        /*0032*/ 	.short	0x0008
        /*0034*/ 	.byte	0x00, 0xf5, 0x21, 0x00


	//----- nvinfo : EIATTR_KPARAM_INFO
	.align		4
.L_393:
        /*0038*/ 	.byte	0x04, 0x17
        /*003a*/ 	.short	(.L_395 - .L_394)
.L_394:
        /*003c*/ 	.word	0x00000000
        /*0040*/ 	.short	0x0000
        /*0042*/ 	.short	0x0000
        /*0044*/ 	.byte	0x00, 0xf0, 0x11, 0x00


	//----- nvinfo : EIATTR_SPARSE_MMA_MASK
	.align		4
.L_395:
        /*0048*/ 	.byte	0x03, 0x50
        /*004a*/ 	.short	0x0000


	//----- nvinfo : EIATTR_MAXREG_COUNT
	.align		4
        /*004c*/ 	.byte	0x03, 0x1b
        /*004e*/ 	.short	0x00ff


	//----- nvinfo : EIATTR_MERCURY_ISA_VERSION
	.align		4
        /*0050*/ 	.byte	0x03, 0x5f
        /*0052*/ 	.short	0x0101


	//----- nvinfo : EIATTR_VRC_CTA_INIT_COUNT
	.align		4
        /*0054*/ 	.byte	0x02, 0x4a
	.zero		1
	.zero		1


	//----- nvinfo : EIATTR_EXIT_INSTR_OFFSETS
	.align		4
        /*0058*/ 	.byte	0x04, 0x1c
        /*005a*/ 	.short	(.L_397 - .L_396)


	//   ....[0]....
.L_396:
        /*005c*/ 	.word	0x00000070


	//   ....[1]....
        /*0060*/ 	.word	0x00000130


	//----- nvinfo : EIATTR_CBANK_PARAM_SIZE
	.align		4
.L_397:
        /*0064*/ 	.byte	0x03, 0x19
        /*0066*/ 	.short	0x0020


	//----- nvinfo : EIATTR_PARAM_CBANK
	.align		4
        /*0068*/ 	.byte	0x04, 0x0a
        /*006a*/ 	.short	(.L_399 - .L_398)
	.align		4
.L_398:
        /*006c*/ 	.word	index@(.nv.constant0.add)
        /*0070*/ 	.short	0x0380
        /*0072*/ 	.short	0x0020


	//----- nvinfo : EIATTR_SW_WAR
	.align		4
.L_399:
        /*0074*/ 	.byte	0x04, 0x36
        /*0076*/ 	.short	(.L_401 - .L_400)
.L_400:
        /*0078*/ 	.word	0x00000008
.L_401:


//--------------------- .nv.info.cuFloor          --------------------------
	.section	.nv.info.cuFloor,"",@"SHT_CUDA_INFO"
	.sectionflags	@""
	.align	4


	//----- nvinfo : EIATTR_CUDA_API_VERSION
	.align		4
        /*0000*/ 	.byte	0x04, 0x37
        /*0002*/ 	.short	(.L_403 - .L_402)
.L_402:
        /*0004*/ 	.word	0x00000082


	//----- nvinfo : EIATTR_KPARAM_INFO
	.align		4
.L_403:
        /*0008*/ 	.byte	0x04, 0x17
        /*000a*/ 	.short	(.L_405 - .L_404)
.L_404:
        /*000c*/ 	.word	0x00000000
        /*0010*/ 	.short	0x0003
        /*0012*/ 	.short	0x0018
        /*0014*/ 	.byte	0x00, 0xf5, 0x21, 0x00


	//----- nvinfo : EIATTR_KPARAM_INFO
	.align		4
.L_405:
        /*0018*/ 	.byte	0x04, 0x17
        /*001a*/ 	.short	(.L_407 - .L_406)
.L_406:
        /*001c*/ 	.word	0x00000000
        /*0020*/ 	.short	0x0002
        /*0022*/ 	.short	0x0010
        /*0024*/ 	.byte	0x00, 0xf5, 0x21, 0x00


	//----- nvinfo : EIATTR_KPARAM_INFO
	.align		4
.L_407:
        /*0028*/ 	.byte	0x04, 0x17
        /*002a*/ 	.short	(.L_409 - .L_408)
.L_408:
        /*002c*/ 	.word	0x00000000
        /*0030*/ 	.short	0x0001
        /*0032*/ 	.short	0x0008
        /*0034*/ 	.byte	0x00, 0xf5, 0x21, 0x00


	//----- nvinfo : EIATTR_KPARAM_INFO
	.align		4
.L_409:
        /*0038*/ 	.byte	0x04, 0x17
        /*003a*/ 	.short	(.L_411 - .L_410)
.L_410:
        /*003c*/ 	.word	0x00000000
        /*0040*/ 	.short	0x0000
        /*0042*/ 	.short	0x0000
        /*0044*/ 	.byte	0x00, 0xf0, 0x11, 0x00


	//----- nvinfo : EIATTR_SPARSE_MMA_MASK
	.align		4
.L_411:
        /*0048*/ 	.byte	0x03, 0x50
        /*004a*/ 	.short	0x0000


	//----- nvinfo : EIATTR_MAXREG_COUNT
	.align		4
        /*004c*/ 	.byte	0x03, 0x1b
        /*004e*/ 	.short	0x00ff


	//----- nvinfo : EIATTR_MERCURY_ISA_VERSION
	.align		4
        /*0050*/ 	.byte	0x03, 0x5f
        /*0052*/ 	.short	0x0101


	//----- nvinfo : EIATTR_VRC_CTA_INIT_COUNT
	.align		4
        /*0054*/ 	.byte	0x02, 0x4a
	.zero		1
	.zero		1


	//----- nvinfo : EIATTR_EXIT_INSTR_OFFSETS
	.align		4
        /*0058*/ 	.byte	0x04, 0x1c
        /*005a*/ 	.short	(.L_413 - .L_412)


	//   ....[0]....
.L_412:
        /*005c*/ 	.word	0x00000070


	//   ....[1]....
        /*0060*/ 	.word	0x00000140


	//----- nvinfo : EIATTR_CBANK_PARAM_SIZE
	.align		4
.L_413:
        /*0064*/ 	.byte	0x03, 0x19
        /*0066*/ 	.short	0x0020


	//----- nvinfo : EIATTR_PARAM_CBANK
	.align		4
        /*0068*/ 	.byte	0x04, 0x0a
        /*006a*/ 	.short	(.L_415 - .L_414)
	.align		4
.L_414:
        /*006c*/ 	.word	index@(.nv.constant0.cuFloor)
        /*0070*/ 	.short	0x0380
        /*0072*/ 	.short	0x0020


	//----- nvinfo : EIATTR_SW_WAR
	.align		4
.L_415:
        /*0074*/ 	.byte	0x04, 0x36
        /*0076*/ 	.short	(.L_417 - .L_416)
.L_416:
        /*0078*/ 	.word	0x00000008
.L_417:


//--------------------- .nv.info.cap              --------------------------
	.section	.nv.info.cap,"",@"SHT_CUDA_INFO"
	.sectionflags	@""
	.align	4


	//----- nvinfo : EIATTR_CUDA_API_VERSION
	.align		4
        /*0000*/ 	.byte	0x04, 0x37
        /*0002*/ 	.short	(.L_419 - .L_418)
.L_418:
        /*0004*/ 	.word	0x00000082


	//----- nvinfo : EIATTR_KPARAM_INFO
	.align		4
.L_419:
        /*0008*/ 	.byte	0x04, 0x17
        /*000a*/ 	.short	(.L_421 - .L_420)
.L_420:
        /*000c*/ 	.word	0x00000000
        /*0010*/ 	.short	0x0003
        /*0012*/ 	.short	0x0018
        /*0014*/ 	.byte	0x00, 0xf5, 0x21, 0x00


	//----- nvinfo : EIATTR_KPARAM_INFO
	.align		4
.L_421:
        /*0018*/ 	.byte	0x04, 0x17
        /*001a*/ 	.short	(.L_423 - .L_422)
.L_422:
        /*001c*/ 	.word	0x00000000
        /*0020*/ 	.short	0x0002
        /*0022*/ 	.short	0x0010
        /*0024*/ 	.byte	0x00, 0xf5, 0x21, 0x00


	//----- nvinfo : EIATTR_KPARAM_INFO
	.align		4
.L_423:
        /*0028*/ 	.byte	0x04, 0x17
        /*002a*/ 	.short	(.L_425 - .L_424)
.L_424:
        /*002c*/ 	.word	0x00000000
        /*0030*/ 	.short	0x0001
        /*0032*/ 	.short	0x0008
        /*0034*/ 	.byte	0x00, 0xf5, 0x21, 0x00


	//----- nvinfo : EIATTR_KPARAM_INFO
	.align		4
.L_425:
        /*0038*/ 	.byte	0x04, 0x17
        /*003a*/ 	.short	(.L_427 - .L_426)
.L_426:
        /*003c*/ 	.word	0x00000000
        /*0040*/ 	.short	0x0000
        /*0042*/ 	.short	0x0000
        /*0044*/ 	.byte	0x00, 0xf0, 0x11, 0x00


	//----- nvinfo : EIATTR_SPARSE_MMA_MASK
	.align		4
.L_427:
        /*0048*/ 	.byte	0x03, 0x50
        /*004a*/ 	.short	0x0000


	//----- nvinfo : EIATTR_MAXREG_COUNT
	.align		4
        /*004c*/ 	.byte	0x03, 0x1b
        /*004e*/ 	.short	0x00ff


	//----- nvinfo : EIATTR_MERCURY_ISA_VERSION
	.align		4
        /*0050*/ 	.byte	0x03, 0x5f
        /*0052*/ 	.short	0x0101


	//----- nvinfo : EIATTR_VRC_CTA_INIT_COUNT
	.align		4
        /*0054*/ 	.byte	0x02, 0x4a
	.zero		1
	.zero		1


	//----- nvinfo : EIATTR_EXIT_INSTR_OFFSETS
	.align		4
        /*0058*/ 	.byte	0x04, 0x1c
        /*005a*/ 	.short	(.L_429 - .L_428)


	//   ....[0]....
.L_428:
        /*005c*/ 	.word	0x00000070


	//   ....[1]....
        /*0060*/ 	.word	0x00000140


	//----- nvinfo : EIATTR_CBANK_PARAM_SIZE
	.align		4
.L_429:
        /*0064*/ 	.byte	0x03, 0x19
        /*0066*/ 	.short	0x0020


	//----- nvinfo : EIATTR_PARAM_CBANK
	.align		4
        /*0068*/ 	.byte	0x04, 0x0a
        /*006a*/ 	.short	(.L_431 - .L_430)
	.align		4
.L_430:
        /*006c*/ 	.word	index@(.nv.constant0.cap)
        /*0070*/ 	.short	0x0380
        /*0072*/ 	.short	0x0020


	//----- nvinfo : EIATTR_SW_WAR
	.align		4
.L_431:
        /*0074*/ 	.byte	0x04, 0x36
        /*0076*/ 	.short	(.L_433 - .L_432)
.L_432:
        /*0078*/ 	.word	0x00000008
.L_433:


//--------------------- .nv.info.cuAbs            --------------------------
	.section	.nv.info.cuAbs,"",@"SHT_CUDA_INFO"
	.sectionflags	@""
	.align	4


	//----- nvinfo : EIATTR_CUDA_API_VERSION
	.align		4
        /*0000*/ 	.byte	0x04, 0x37
        /*0002*/ 	.short	(.L_435 - .L_434)
.L_434:
        /*0004*/ 	.word	0x00000082


	//----- nvinfo : EIATTR_KPARAM_INFO
	.align		4
.L_435:
        /*0008*/ 	.byte	0x04, 0x17
        /*000a*/ 	.short	(.L_437 - .L_436)
.L_436:
        /*000c*/ 	.word	0x00000000
        /*0010*/ 	.short	0x0002
        /*0012*/ 	.short	0x0010
        /*0014*/ 	.byte	0x00, 0xf5, 0x21, 0x00


	//----- nvinfo : EIATTR_KPARAM_INFO
	.align		4
.L_437:
        /*0018*/ 	.byte	0x04, 0x17
        /*001a*/ 	.short	(.L_439 - .L_438)
.L_438:
        /*001c*/ 	.word	0x00000000
        /*0020*/ 	.short	0x0001
        /*0022*/ 	.short	0x0008
        /*0024*/ 	.byte	0x00, 0xf5, 0x21, 0x00


	//----- nvinfo : EIATTR_KPARAM_INFO
	.align		4
.L_439:
        /*0028*/ 	.byte	0x04, 0x17
        /*002a*/ 	.short	(.L_441 - .L_440)
.L_440:
        /*002c*/ 	.word	0x00000000
        /*0030*/ 	.short	0x0000
        /*0032*/ 	.short	0x0000
        /*0034*/ 	.byte	0x00, 0xf0, 0x11, 0x00


	//----- nvinfo : EIATTR_SPARSE_MMA_MASK
	.align		4
.L_441:
        /*0038*/ 	.byte	0x03, 0x50
        /*003a*/ 	.short	0x0000


	//----- nvinfo : EIATTR_MAXREG_COUNT
	.align		4
        /*003c*/ 	.byte	0x03, 0x1b
        /*003e*/ 	.short	0x00ff


	//----- nvinfo : EIATTR_MERCURY_ISA_VERSION
	.align		4
        /*0040*/ 	.byte	0x03, 0x5f
        /*0042*/ 	.short	0x0101


	//----- nvinfo : EIATTR_VRC_CTA_INIT_COUNT
	.align		4
        /*0044*/ 	.byte	0x02, 0x4a
	.zero		1
	.zero		1


	//----- nvinfo : EIATTR_EXIT_INSTR_OFFSETS
	.align		4
        /*0048*/ 	.byte	0x04, 0x1c
        /*004a*/ 	.short	(.L_443 - .L_442)


	//   ....[0]....
.L_442:
        /*004c*/ 	.word	0x00000070


	//   ....[1]....
        /*0050*/ 	.word	0x00000100


	//----- nvinfo : EIATTR_CBANK_PARAM_SIZE
	.align		4
.L_443:
        /*0054*/ 	.byte	0x03, 0x19
        /*0056*/ 	.short	0x0018


	//----- nvinfo : EIATTR_PARAM_CBANK
	.align		4
        /*0058*/ 	.byte	0x04, 0x0a
        /*005a*/ 	.short	(.L_445 - .L_444)
	.align		4
.L_444:
        /*005c*/ 	.word	index@(.nv.constant0.cuAbs)
        /*0060*/ 	.short	0x0380
        /*0062*/ 	.short	0x0018


	//----- nvinfo : EIATTR_SW_WAR
	.align		4
.L_445:
        /*0064*/ 	.byte	0x04, 0x36
        /*0066*/ 	.short	(.L_447 - .L_446)
.L_446:
        /*0068*/ 	.word	0x00000008
.L_447:


//--------------------- .nv.info.invert           --------------------------
	.section	.nv.info.invert,"",@"SHT_CUDA_INFO"
	.sectionflags	@""
	.align	4


	//----- nvinfo : EIATTR_CUDA_API_VERSION
	.align		4
        /*0000*/ 	.byte	0x04, 0x37
        /*0002*/ 	.short	(.L_449 - .L_448)
.L_448:
        /*0004*/ 	.word	0x00000082


	//----- nvinfo : EIATTR_KPARAM_INFO
	.align		4
.L_449:
        /*0008*/ 	.byte	0x04, 0x17
        /*000a*/ 	.short	(.L_451 - .L_450)
.L_450:
        /*000c*/ 	.word	0x00000000
        /*0010*/ 	.short	0x0002
        /*0012*/ 	.short	0x0010
        /*0014*/ 	.byte	0x00, 0xf5, 0x21, 0x00


	//----- nvinfo : EIATTR_KPARAM_INFO
	.align		4
.L_451:
        /*0018*/ 	.byte	0x04, 0x17
        /*001a*/ 	.short	(.L_453 - .L_452)
.L_452:
        /*001c*/ 	.word	0x00000000
        /*0020*/ 	.short	0x0001
        /*0022*/ 	.short	0x0008
        /*0024*/ 	.byte	0x00, 0xf5, 0x21, 0x00


	//----- nvinfo : EIATTR_KPARAM_INFO
	.align		4
.L_453:
        /*0028*/ 	.byte	0x04, 0x17
        /*002a*/ 	.short	(.L_455 - .L_454)
.L_454:
        /*002c*/ 	.word	0x00000000
        /*0030*/ 	.short	0x0000
        /*0032*/ 	.short	0x0000
        /*0034*/ 	.byte	0x00, 0xf0, 0x11, 0x00


	//----- nvinfo : EIATTR_SPARSE_MMA_MASK
	.align		4
.L_455:
        /*0038*/ 	.byte	0x03, 0x50
        /*003a*/ 	.short	0x0000


	//----- nvinfo : EIATTR_MAXREG_COUNT
	.align		4
        /*003c*/ 	.byte	0x03, 0x1b
        /*003e*/ 	.short	0x00ff


	//----- nvinfo : EIATTR_MERCURY_ISA_VERSION
	.align		4
        /*0040*/ 	.byte	0x03, 0x5f
        /*0042*/ 	.short	0x0101


	//----- nvinfo : EIATTR_VRC_CTA_INIT_COUNT
	.align		4
        /*0044*/ 	.byte	0x02, 0x4a
	.zero		1
	.zero		1


	//----- nvinfo : EIATTR_EXIT_INSTR_OFFSETS
	.align		4
        /*0048*/ 	.byte	0x04, 0x1c
        /*004a*/ 	.short	(.L_457 - .L_456)


	//   ....[0]....
.L_456:
        /*004c*/ 	.word	0x00000070


	//   ....[1]....
        /*0050*/ 	.word	0x000001c0


	//----- nvinfo : EIATTR_CRS_STACK_SIZE
	.align		4
.L_457:
        /*0054*/ 	.byte	0x04, 0x1e
        /*0056*/ 	.short	(.L_459 - .L_458)
.L_458:
        /*0058*/ 	.word	0x00000000


	//----- nvinfo : EIATTR_CBANK_PARAM_SIZE
	.align		4
.L_459:
        /*005c*/ 	.byte	0x03, 0x19
        /*005e*/ 	.short	0x0018


	//----- nvinfo : EIATTR_PARAM_CBANK
	.align		4
        /*0060*/ 	.byte	0x04, 0x0a
        /*0062*/ 	.short	(.L_461 - .L_460)
	.align		4
.L_460:
        /*0064*/ 	.word	index@(.nv.constant0.invert)
        /*0068*/ 	.short	0x0380
        /*006a*/ 	.short	0x0018


	//----- nvinfo : EIATTR_SW_WAR
	.align		4
.L_461:
        /*006c*/ 	.byte	0x04, 0x36
        /*006e*/ 	.short	(.L_463 - .L_462)
.L_462:
        /*0070*/ 	.word	0x00000008
.L_463:


//--------------------- .nv.info.cuLog            --------------------------
	.section	.nv.info.cuLog,"",@"SHT_CUDA_INFO"
	.sectionflags	@""
	.align	4


	//----- nvinfo : EIATTR_CUDA_API_VERSION
	.align		4
        /*0000*/ 	.byte	0x04, 0x37
        /*0002*/ 	.short	(.L_465 - .L_464)
.L_464:
        /*0004*/ 	.word	0x00000082


	//----- nvinfo : EIATTR_KPARAM_INFO
	.align		4
.L_465:
        /*0008*/ 	.byte	0x04, 0x17
        /*000a*/ 	.short	(.L_467 - .L_466)
.L_466:
        /*000c*/ 	.word	0x00000000
        /*0010*/ 	.short	0x0002
        /*0012*/ 	.short	0x0010
        /*0014*/ 	.byte	0x00, 0xf5, 0x21, 0x00


	//----- nvinfo : EIATTR_KPARAM_INFO
	.align		4
.L_467:
        /*0018*/ 	.byte	0x04, 0x17
        /*001a*/ 	.short	(.L_469 - .L_468)
.L_468:
        /*001c*/ 	.word	0x00000000
        /*0020*/ 	.short	0x0001
        /*0022*/ 	.short	0x0008
        /*0024*/ 	.byte	0x00, 0xf5, 0x21, 0x00


	//----- nvinfo : EIATTR_KPARAM_INFO
	.align		4
.L_469:
        /*0028*/ 	.byte	0x04, 0x17
        /*002a*/ 	.short	(.L_471 - .L_470)
.L_470:
        /*002c*/ 	.word	0x00000000
        /*0030*/ 	.short	0x0000
        /*0032*/ 	.short	0x0000
        /*0034*/ 	.byte	0x00, 0xf0, 0x11, 0x00


	//----- nvinfo : EIATTR_SPARSE_MMA_MASK
	.align		4
.L_471:
        /*0038*/ 	.byte	0x03, 0x50
        /*003a*/ 	.short	0x0000


	//----- nvinfo : EIATTR_MAXREG_COUNT
	.align		4
        /*003c*/ 	.byte	0x03, 0x1b
        /*003e*/ 	.short	0x00ff


	//----- nvinfo : EIATTR_MERCURY_ISA_VERSION
	.align		4
        /*0040*/ 	.byte	0x03, 0x5f
        /*0042*/ 	.short	0x0101


	//----- nvinfo : EIATTR_VRC_CTA_INIT_COUNT
	.align		4
        /*0044*/ 	.byte	0x02, 0x4a
	.zero		1
	.zero		1


	//----- nvinfo : EIATTR_EXIT_INSTR_OFFSETS
	.align		4
        /*0048*/ 	.byte	0x04, 0x1c
        /*004a*/ 	.short	(.L_473 - .L_472)


	//   ....[0]....
.L_472:
        /*004c*/ 	.word	0x00000070


	//   ....[1]....
        /*0050*/ 	.word	0x00000660


	//----- nvinfo : EIATTR_CRS_STACK_SIZE
	.align		4
.L_473:
        /*0054*/ 	.byte	0x04, 0x1e
        /*0056*/ 	.short	(.L_475 - .L_474)
.L_474:
        /*0058*/ 	.word	0x00000000


	//----- nvinfo : EIATTR_CBANK_PARAM_SIZE
	.align		4
.L_475:
        /*005c*/ 	.byte	0x03, 0x19
        /*005e*/ 	.short	0x0018


	//----- nvinfo : EIATTR_PARAM_CBANK
	.align		4
        /*0060*/ 	.byte	0x04, 0x0a
        /*0062*/ 	.short	(.L_477 - .L_476)
	.align		4
.L_476:
        /*0064*/ 	.word	index@(.nv.constant0.cuLog)
        /*0068*/ 	.short	0x0380
        /*006a*/ 	.short	0x0018


	//----- nvinfo : EIATTR_SW_WAR
	.align		4
.L_477:
        /*006c*/ 	.byte	0x04, 0x36
        /*006e*/ 	.short	(.L_479 - .L_478)
.L_478:
        /*0070*/ 	.word	0x00000008
.L_479:


//--------------------- .nv.info.cuExp            --------------------------
	.section	.nv.info.cuExp,"",@"SHT_CUDA_INFO"
	.sectionflags	@""
	.align	4


	//----- nvinfo : EIATTR_CUDA_API_VERSION
	.align		4
        /*0000*/ 	.byte	0x04, 0x37
        /*0002*/ 	.short	(.L_481 - .L_480)
.L_480:
        /*0004*/ 	.word	0x00000082


	//----- nvinfo : EIATTR_KPARAM_INFO
	.align		4
.L_481:
        /*0008*/ 	.byte	0x04, 0x17
        /*000a*/ 	.short	(.L_483 - .L_482)
.L_482:
        /*000c*/ 	.word	0x00000000
        /*0010*/ 	.short	0x0002
        /*0012*/ 	.short	0x0010
        /*0014*/ 	.byte	0x00, 0xf5, 0x21, 0x00


	//----- nvinfo : EIATTR_KPARAM_INFO
	.align		4
.L_483:
        /*0018*/ 	.byte	0x04, 0x17
        /*001a*/ 	.short	(.L_485 - .L_484)
.L_484:
        /*001c*/ 	.word	0x00000000
        /*0020*/ 	.short	0x0001
        /*0022*/ 	.short	0x0008
        /*0024*/ 	.byte	0x00, 0xf5, 0x21, 0x00


	//----- nvinfo : EIATTR_KPARAM_INFO
	.align		4
.L_485:
        /*0028*/ 	.byte	0x04, 0x17
        /*002a*/ 	.short	(.L_487 - .L_486)
.L_486:
        /*002c*/ 	.word	0x00000000
        /*0030*/ 	.short	0x0000
        /*0032*/ 	.short	0x0000
        /*0034*/ 	.byte	0x00, 0xf0, 0x11, 0x00


	//----- nvinfo : EIATTR_SPARSE_MMA_MASK
	.align		4
.L_487:
        /*0038*/ 	.byte	0x03, 0x50
        /*003a*/ 	.short	0x0000


	//----- nvinfo : EIATTR_MAXREG_COUNT
	.align		4
        /*003c*/ 	.byte	0x03, 0x1b
        /*003e*/ 	.short	0x00ff


	//----- nvinfo : EIATTR_MERCURY_ISA_VERSION
	.align		4
        /*0040*/ 	.byte	0x03, 0x5f
        /*0042*/ 	.short	0x0101


	//----- nvinfo : EIATTR_VRC_CTA_INIT_COUNT
	.align		4
        /*0044*/ 	.byte	0x02, 0x4a
	.zero		1
	.zero		1


	//----- nvinfo : EIATTR_EXIT_INSTR_OFFSETS
	.align		4
        /*0048*/ 	.byte	0x04, 0x1c
        /*004a*/ 	.short	(.L_489 - .L_488)


	//   ....[0]....
.L_488:
        /*004c*/ 	.word	0x00000070


	//   ....[1]....
        /*0050*/ 	.word	0x000004c0


	//----- nvinfo : EIATTR_CRS_STACK_SIZE
	.align		4
.L_489:
        /*0054*/ 	.byte	0x04, 0x1e
        /*0056*/ 	.short	(.L_491 - .L_490)
.L_490:
        /*0058*/ 	.word	0x00000000


	//----- nvinfo : EIATTR_CBANK_PARAM_SIZE
	.align		4
.L_491:
        /*005c*/ 	.byte	0x03, 0x19
        /*005e*/ 	.short	0x0018


	//----- nvinfo : EIATTR_PARAM_CBANK
	.align		4
        /*0060*/ 	.byte	0x04, 0x0a
        /*0062*/ 	.short	(.L_493 - .L_492)
	.align		4
.L_492:
        /*0064*/ 	.word	index@(.nv.constant0.cuExp)
        /*0068*/ 	.short	0x0380
        /*006a*/ 	.short	0x0018


	//----- nvinfo : EIATTR_SW_WAR
	.align		4
.L_493:
        /*006c*/ 	.byte	0x04, 0x36
        /*006e*/ 	.short	(.L_495 - .L_494)
.L_494:
        /*0070*/ 	.word	0x00000008
.L_495:


//--------------------- .nv.info.cuSqrt           --------------------------
	.section	.nv.info.cuSqrt,"",@"SHT_CUDA_INFO"
	.sectionflags	@""
	.align	4


	//----- nvinfo : EIATTR_CUDA_API_VERSION
	.align		4
        /*0000*/ 	.byte	0x04, 0x37
        /*0002*/ 	.short	(.L_497 - .L_496)
.L_496:
        /*0004*/ 	.word	0x00000082


	//----- nvinfo : EIATTR_KPARAM_INFO
	.align		4
.L_497:
        /*0008*/ 	.byte	0x04, 0x17
        /*000a*/ 	.short	(.L_499 - .L_498)
.L_498:
        /*000c*/ 	.word	0x00000000
        /*0010*/ 	.short	0x0002
        /*0012*/ 	.short	0x0010
        /*0014*/ 	.byte	0x00, 0xf5, 0x21, 0x00


	//----- nvinfo : EIATTR_KPARAM_INFO
	.align		4
.L_499:
        /*0018*/ 	.byte	0x04, 0x17
        /*001a*/ 	.short	(.L_501 - .L_500)
.L_500:
        /*001c*/ 	.word	0x00000000
        /*0020*/ 	.short	0x0001
        /*0022*/ 	.short	0x0008
        /*0024*/ 	.byte	0x00, 0xf5, 0x21, 0x00


	//----- nvinfo : EIATTR_KPARAM_INFO
	.align		4
.L_501:
        /*0028*/ 	.byte	0x04, 0x17
        /*002a*/ 	.short	(.L_503 - .L_502)
.L_502:
        /*002c*/ 	.word	0x00000000
        /*0030*/ 	.short	0x0000
        /*0032*/ 	.short	0x0000
        /*0034*/ 	.byte	0x00, 0xf0, 0x11, 0x00


	//----- nvinfo : EIATTR_SPARSE_MMA_MASK
	.align		4
.L_503:
        /*0038*/ 	.byte	0x03, 0x50
        /*003a*/ 	.short	0x0000


	//----- nvinfo : EIATTR_MAXREG_COUNT
	.align		4
        /*003c*/ 	.byte	0x03, 0x1b
        /*003e*/ 	.short	0x00ff


	//----- nvinfo : EIATTR_MERCURY_ISA_VERSION
	.align		4
        /*0040*/ 	.byte	0x03, 0x5f
        /*0042*/ 	.short	0x0101


	//----- nvinfo : EIATTR_VRC_CTA_INIT_COUNT
	.align		4
        /*0044*/ 	.byte	0x02, 0x4a
	.zero		1
	.zero		1


	//----- nvinfo : EIATTR_EXIT_INSTR_OFFSETS
	.align		4
        /*0048*/ 	.byte	0x04, 0x1c
        /*004a*/ 	.short	(.L_505 - .L_504)


	//   ....[0]....
.L_504:
        /*004c*/ 	.word	0x00000070


	//   ....[1]....
        /*0050*/ 	.word	0x000001c0


	//----- nvinfo : EIATTR_CRS_STACK_SIZE
	.align		4
.L_505:
        /*0054*/ 	.byte	0x04, 0x1e
        /*0056*/ 	.short	(.L_507 - .L_506)
.L_506:
        /*0058*/ 	.word	0x00000000


	//----- nvinfo : EIATTR_CBANK_PARAM_SIZE
	.align		4
.L_507:
        /*005c*/ 	.byte	0x03, 0x19
        /*005e*/ 	.short	0x0018


	//----- nvinfo : EIATTR_PARAM_CBANK
	.align		4
        /*0060*/ 	.byte	0x04, 0x0a
        /*0062*/ 	.short	(.L_509 - .L_508)
	.align		4
.L_508:
        /*0064*/ 	.word	index@(.nv.constant0.cuSqrt)
        /*0068*/ 	.short	0x0380
        /*006a*/ 	.short	0x0018


	//----- nvinfo : EIATTR_SW_WAR
	.align		4
.L_509:
        /*006c*/ 	.byte	0x04, 0x36
        /*006e*/ 	.short	(.L_511 - .L_510)
.L_510:
        /*0070*/ 	.word	0x00000008
.L_511:


//--------------------- .nv.info.cuPow            --------------------------
	.section	.nv.info.cuPow,"",@"SHT_CUDA_INFO"
	.sectionflags	@""
	.align	4


	//----- nvinfo : EIATTR_CUDA_API_VERSION
	.align		4
        /*0000*/ 	.byte	0x04, 0x37
        /*0002*/ 	.short	(.L_513 - .L_512)
.L_512:
        /*0004*/ 	.word	0x00000082


	//----- nvinfo : EIATTR_KPARAM_INFO
	.align		4
.L_513:
        /*0008*/ 	.byte	0x04, 0x17
        /*000a*/ 	.short	(.L_515 - .L_514)
.L_514:
        /*000c*/ 	.word	0x00000000
        /*0010*/ 	.short	0x0003
        /*0012*/ 	.short	0x0018
        /*0014*/ 	.byte	0x00, 0xf5, 0x21, 0x00


	//----- nvinfo : EIATTR_KPARAM_INFO
	.align		4
.L_515:
        /*0018*/ 	.byte	0x04, 0x17
        /*001a*/ 	.short	(.L_517 - .L_516)
.L_516:
        /*001c*/ 	.word	0x00000000
        /*0020*/ 	.short	0x0002
        /*0022*/ 	.short	0x0010
        /*0024*/ 	.byte	0x00, 0xf0, 0x11, 0x00


	//----- nvinfo : EIATTR_KPARAM_INFO
	.align		4
.L_517:
        /*0028*/ 	.byte	0x04, 0x17
        /*002a*/ 	.short	(.L_519 - .L_518)
.L_518:
        /*002c*/ 	.word	0x00000000
        /*0030*/ 	.short	0x0001
        /*0032*/ 	.short	0x0008
        /*0034*/ 	.byte	0x00, 0xf5, 0x21, 0x00


	//----- nvinfo : EIATTR_KPARAM_INFO
	.align		4
.L_519:
        /*0038*/ 	.byte	0x04, 0x17
        /*003a*/ 	.short	(.L_521 - .L_520)
.L_520:
        /*003c*/ 	.word	0x00000000
        /*0040*/ 	.short	0x0000
        /*0042*/ 	.short	0x0000
        /*0044*/ 	.byte	0x00, 0xf0, 0x11, 0x00


	//----- nvinfo : EIATTR_SPARSE_MMA_MASK
	.align		4
.L_521:
        /*0048*/ 	.byte	0x03, 0x50
        /*004a*/ 	.short	0x0000


	//----- nvinfo : EIATTR_MAXREG_COUNT
	.align		4
        /*004c*/ 	.byte	0x03, 0x1b
        /*004e*/ 	.short	0x00ff


	//----- nvinfo : EIATTR_MERCURY_ISA_VERSION
	.align		4
        /*0050*/ 	.byte	0x03, 0x5f
        /*0052*/ 	.short	0x0101


	//----- nvinfo : EIATTR_VRC_CTA_INIT_COUNT
	.align		4
        /*0054*/ 	.byte	0x02, 0x4a
	.zero		1
	.zero		1


	//----- nvinfo : EIATTR_EXIT_INSTR_OFFSETS
	.align		4
        /*0058*/ 	.byte	0x04, 0x1c
        /*005a*/ 	.short	(.L_523 - .L_522)


	//   ....[0]....
.L_522:
        /*005c*/ 	.word	0x00000070


	//   ....[1]....
        /*0060*/ 	.word	0x000006b0


	//----- nvinfo : EIATTR_CRS_STACK_SIZE
	.align		4
.L_523:
        /*0064*/ 	.byte	0x04, 0x1e
        /*0066*/ 	.short	(.L_525 - .L_524)
.L_524:
        /*0068*/ 	.word	0x00000000


	//----- nvinfo : EIATTR_CBANK_PARAM_SIZE
	.align		4
.L_525:
        /*006c*/ 	.byte	0x03, 0x19
        /*006e*/ 	.short	0x0020


	//----- nvinfo : EIATTR_PARAM_CBANK
	.align		4
        /*0070*/ 	.byte	0x04, 0x0a
        /*0072*/ 	.short	(.L_527 - .L_526)
	.align		4
.L_526:
        /*0074*/ 	.word	index@(.nv.constant0.cuPow)
        /*0078*/ 	.short	0x0380
        /*007a*/ 	.short	0x0020


	//----- nvinfo : EIATTR_SW_WAR
	.align		4
.L_527:
        /*007c*/ 	.byte	0x04, 0x36
        /*007e*/ 	.short	(.L_529 - .L_528)
.L_528:
        /*0080*/ 	.word	0x00000008
.L_529:


//--------------------- .nv.info.squared          --------------------------
	.section	.nv.info.squared,"",@"SHT_CUDA_INFO"
	.sectionflags	@""
	.align	4


	//----- nvinfo : EIATTR_CUDA_API_VERSION
	.align		4
        /*0000*/ 	.byte	0x04, 0x37
        /*0002*/ 	.short	(.L_531 - .L_530)
.L_530:
        /*0004*/ 	.word	0x00000082


	//----- nvinfo : EIATTR_KPARAM_INFO
	.align		4
.L_531:
        /*0008*/ 	.byte	0x04, 0x17
        /*000a*/ 	.short	(.L_533 - .L_532)
.L_532:
        /*000c*/ 	.word	0x00000000
        /*0010*/ 	.short	0x0002
        /*0012*/ 	.short	0x0010
        /*0014*/ 	.byte	0x00, 0xf5, 0x21, 0x00


	//----- nvinfo : EIATTR_KPARAM_INFO
	.align		4
.L_533:
        /*0018*/ 	.byte	0x04, 0x17
        /*001a*/ 	.short	(.L_535 - .L_534)
.L_534:
        /*001c*/ 	.word	0x00000000
        /*0020*/ 	.short	0x0001
        /*0022*/ 	.short	0x0008
        /*0024*/ 	.byte	0x00, 0xf5, 0x21, 0x00


	//----- nvinfo : EIATTR_KPARAM_INFO
	.align		4
.L_535:
        /*0028*/ 	.byte	0x04, 0x17
        /*002a*/ 	.short	(.L_537 - .L_536)
.L_536:
        /*002c*/ 	.word	0x00000000
        /*0030*/ 	.short	0x0000
        /*0032*/ 	.short	0x0000
        /*0034*/ 	.byte	0x00, 0xf0, 0x11, 0x00


	//----- nvinfo : EIATTR_SPARSE_MMA_MASK
	.align		4
.L_537:
        /*0038*/ 	.byte	0x03, 0x50
        /*003a*/ 	.short	0x0000


	//----- nvinfo : EIATTR_MAXREG_COUNT
	.align		4
        /*003c*/ 	.byte	0x03, 0x1b
        /*003e*/ 	.short	0x00ff


	//----- nvinfo : EIATTR_MERCURY_ISA_VERSION
	.align		4
        /*0040*/ 	.byte	0x03, 0x5f
        /*0042*/ 	.short	0x0101


	//----- nvinfo : EIATTR_VRC_CTA_INIT_COUNT
	.align		4
        /*0044*/ 	.byte	0x02, 0x4a
	.zero		1
	.zero		1


	//----- nvinfo : EIATTR_EXIT_INSTR_OFFSETS
	.align		4
        /*0048*/ 	.byte	0x04, 0x1c
        /*004a*/ 	.short	(.L_539 - .L_538)


	//   ....[0]....
.L_538:
        /*004c*/ 	.word	0x00000070


	//   ....[1]....
        /*0050*/ 	.word	0x00000100


	//----- nvinfo : EIATTR_CBANK_PARAM_SIZE
	.align		4
.L_539:
        /*0054*/ 	.byte	0x03, 0x19
        /*0056*/ 	.short	0x0018


	//----- nvinfo : EIATTR_PARAM_CBANK
	.align		4
        /*0058*/ 	.byte	0x04, 0x0a
        /*005a*/ 	.short	(.L_541 - .L_540)
	.align		4
.L_540:
        /*005c*/ 	.word	index@(.nv.constant0.squared)
        /*0060*/ 	.short	0x0380
        /*0062*/ 	.short	0x0018


	//----- nvinfo : EIATTR_SW_WAR
	.align		4
.L_541:
        /*0064*/ 	.byte	0x04, 0x36
        /*0066*/ 	.short	(.L_543 - .L_542)
.L_542:
        /*0068*/ 	.word	0x00000008
.L_543:


//--------------------- .nv.info.vidScalar        --------------------------
	.section	.nv.info.vidScalar,"",@"SHT_CUDA_INFO"
	.sectionflags	@""
	.align	4


	//----- nvinfo : EIATTR_CUDA_API_VERSION
	.align		4
        /*0000*/ 	.byte	0x04, 0x37
        /*0002*/ 	.short	(.L_545 - .L_544)
.L_544:
        /*0004*/ 	.word	0x00000082


	//----- nvinfo : EIATTR_KPARAM_INFO
	.align		4
.L_545:
        /*0008*/ 	.byte	0x04, 0x17
        /*000a*/ 	.short	(.L_547 - .L_546)
.L_546:
        /*000c*/ 	.word	0x00000000
        /*0010*/ 	.short	0x0003
        /*0012*/ 	.short	0x0018
        /*0014*/ 	.byte	0x00, 0xf5, 0x21, 0x00


	//----- nvinfo : EIATTR_KPARAM_INFO
	.align		4
.L_547:
        /*0018*/ 	.byte	0x04, 0x17
        /*001a*/ 	.short	(.L_549 - .L_548)
.L_548:
        /*001c*/ 	.word	0x00000000
        /*0020*/ 	.short	0x0002
        /*0022*/ 	.short	0x0010
        /*0024*/ 	.byte	0x00, 0xf0, 0x11, 0x00


	//----- nvinfo : EIATTR_KPARAM_INFO
	.align		4
.L_549:
        /*0028*/ 	.byte	0x04, 0x17
        /*002a*/ 	.short	(.L_551 - .L_550)
.L_550:
        /*002c*/ 	.word	0x00000000
        /*0030*/ 	.short	0x0001
        /*0032*/ 	.short	0x0008
        /*0034*/ 	.byte	0x00, 0xf5, 0x21, 0x00


	//----- nvinfo : EIATTR_KPARAM_INFO
	.align		4
.L_551:
        /*0038*/ 	.byte	0x04, 0x17
        /*003a*/ 	.short	(.L_553 - .L_552)
.L_552:
        /*003c*/ 	.word	0x00000000
        /*0040*/ 	.short	0x0000
        /*0042*/ 	.short	0x0000
        /*0044*/ 	.byte	0x00, 0xf0, 0x11, 0x00


	//----- nvinfo : EIATTR_SPARSE_MMA_MASK
	.align		4
.L_553:
        /*0048*/ 	.byte	0x03, 0x50
        /*004a*/ 	.short	0x0000


	//----- nvinfo : EIATTR_MAXREG_COUNT
	.align		4
        /*004c*/ 	.byte	0x03, 0x1b
        /*004e*/ 	.short	0x00ff


	//----- nvinfo : EIATTR_MERCURY_ISA_VERSION
	.align		4
        /*0050*/ 	.byte	0x03, 0x5f
        /*0052*/ 	.short	0x0101


	//----- nvinfo : EIATTR_VRC_CTA_INIT_COUNT
	.align		4
        /*0054*/ 	.byte	0x02, 0x4a
	.zero		1
	.zero		1


	//----- nvinfo : EIATTR_EXIT_INSTR_OFFSETS
	.align		4
        /*0058*/ 	.byte	0x04, 0x1c
        /*005a*/ 	.short	(.L_555 - .L_554)


	//   ....[0]....
.L_554:
        /*005c*/ 	.word	0x00000070


	//   ....[1]....
        /*0060*/ 	.word	0x000001e0


	//----- nvinfo : EIATTR_CRS_STACK_SIZE
	.align		4
.L_555:
        /*0064*/ 	.byte	0x04, 0x1e
        /*0066*/ 	.short	(.L_557 - .L_556)
.L_556:
        /*0068*/ 	.word	0x00000000


	//----- nvinfo : EIATTR_CBANK_PARAM_SIZE
	.align		4
.L_557:
        /*006c*/ 	.byte	0x03, 0x19
        /*006e*/ 	.short	0x0020


	//----- nvinfo : EIATTR_PARAM_CBANK
	.align		4
        /*0070*/ 	.byte	0x04, 0x0a
        /*0072*/ 	.short	(.L_559 - .L_558)
	.align		4
.L_558:
        /*0074*/ 	.word	index@(.nv.constant0.vidScalar)
        /*0078*/ 	.short	0x0380
        /*007a*/ 	.short	0x0020


	//----- nvinfo : EIATTR_SW_WAR
	.align		4
.L_559:
        /*007c*/ 	.byte	0x04, 0x36
        /*007e*/ 	.short	(.L_561 - .L_560)
.L_560:
        /*0080*/ 	.word	0x00000008
.L_561:


//--------------------- .nv.info.divScalar        --------------------------
	.section	.nv.info.divScalar,"",@"SHT_CUDA_INFO"
	.sectionflags	@""
	.align	4


	//----- nvinfo : EIATTR_CUDA_API_VERSION
	.align		4
        /*0000*/ 	.byte	0x04, 0x37
        /*0002*/ 	.short	(.L_563 - .L_562)
.L_562:
        /*0004*/ 	.word	0x00000082


	//----- nvinfo : EIATTR_KPARAM_INFO
	.align		4
.L_563:
        /*0008*/ 	.byte	0x04, 0x17
        /*000a*/ 	.short	(.L_565 - .L_564)
.L_564:
        /*000c*/ 	.word	0x00000000
        /*0010*/ 	.short	0x0003
        /*0012*/ 	.short	0x0018
        /*0014*/ 	.byte	0x00, 0xf5, 0x21, 0x00


	//----- nvinfo : EIATTR_KPARAM_INFO
	.align		4
.L_565:
        /*0018*/ 	.byte	0x04, 0x17
        /*001a*/ 	.short	(.L_567 - .L_566)
.L_566:
        /*001c*/ 	.word	0x00000000
        /*0020*/ 	.short	0x0002
        /*0022*/ 	.short	0x0010
        /*0024*/ 	.byte	0x00, 0xf0, 0x11, 0x00


	//----- nvinfo : EIATTR_KPARAM_INFO
	.align		4
.L_567:
        /*0028*/ 	.byte	0x04, 0x17
        /*002a*/ 	.short	(.L_569 - .L_568)
.L_568:
        /*002c*/ 	.word	0x00000000
        /*0030*/ 	.short	0x0001
        /*0032*/ 	.short	0x0008
        /*0034*/ 	.byte	0x00, 0xf5, 0x21, 0x00


	//----- nvinfo : EIATTR_KPARAM_INFO
	.align		4
.L_569:
        /*0038*/ 	.byte	0x04, 0x17
        /*003a*/ 	.short	(.L_571 - .L_570)
.L_570:
        /*003c*/ 	.word	0x00000000
        /*0040*/ 	.short	0x0000
        /*0042*/ 	.short	0x0000
        /*0044*/ 	.byte	0x00, 0xf0, 0x11, 0x00


	//----- nvinfo : EIATTR_SPARSE_MMA_MASK
	.align		4
.L_571:
        /*0048*/ 	.byte	0x03, 0x50
        /*004a*/ 	.short	0x0000


	//----- nvinfo : EIATTR_MAXREG_COUNT
	.align		4
        /*004c*/ 	.byte	0x03, 0x1b
        /*004e*/ 	.short	0x00ff


	//----- nvinfo : EIATTR_MERCURY_ISA_VERSION
	.align		4
        /*0050*/ 	.byte	0x03, 0x5f
        /*0052*/ 	.short	0x0101


	//----- nvinfo : EIATTR_VRC_CTA_INIT_COUNT
	.align		4
        /*0054*/ 	.byte	0x02, 0x4a
	.zero		1
	.zero		1


	//----- nvinfo : EIATTR_EXIT_INSTR_OFFSETS
	.align		4
        /*0058*/ 	.byte	0x04, 0x1c
        /*005a*/ 	.short	(.L_573 - .L_572)


	//   ....[0]....
.L_572:
        /*005c*/ 	.word	0x00000070


	//   ....[1]....
        /*0060*/ 	.word	0x000001d0


	//----- nvinfo : EIATTR_CRS_STACK_SIZE
	.align		4
.L_573:
        /*0064*/ 	.byte	0x04, 0x1e
        /*0066*/ 	.short	(.L_575 - .L_574)
.L_574:
        /*0068*/ 	.word	0x00000000


	//----- nvinfo : EIATTR_CBANK_PARAM_SIZE
	.align		4
.L_575:
        /*006c*/ 	.byte	0x03, 0x19
        /*006e*/ 	.short	0x0020


	//----- nvinfo : EIATTR_PARAM_CBANK
	.align		4
        /*0070*/ 	.byte	0x04, 0x0a
        /*0072*/ 	.short	(.L_577 - .L_576)
	.align		4
.L_576:
        /*0074*/ 	.word	index@(.nv.constant0.divScalar)
        /*0078*/ 	.short	0x0380
        /*007a*/ 	.short	0x0020


	//----- nvinfo : EIATTR_SW_WAR
	.align		4
.L_577:
        /*007c*/ 	.byte	0x04, 0x36
        /*007e*/ 	.short	(.L_579 - .L_578)
.L_578:
        /*0080*/ 	.word	0x00000008
.L_579:


//--------------------- .nv.info.multScalar       --------------------------
	.section	.nv.info.multScalar,"",@"SHT_CUDA_INFO"
	.sectionflags	@""
	.align	4


	//----- nvinfo : EIATTR_CUDA_API_VERSION
	.align		4
        /*0000*/ 	.byte	0x04, 0x37
        /*0002*/ 	.short	(.L_581 - .L_580)
.L_580:
        /*0004*/ 	.word	0x00000082


	//----- nvinfo : EIATTR_KPARAM_INFO
	.align		4
.L_581:
        /*0008*/ 	.byte	0x04, 0x17
        /*000a*/ 	.short	(.L_583 - .L_582)
.L_582:
        /*000c*/ 	.word	0x00000000
        /*0010*/ 	.short	0x0003
        /*0012*/ 	.short	0x0018
        /*0014*/ 	.byte	0x00, 0xf5, 0x21, 0x00


	//----- nvinfo : EIATTR_KPARAM_INFO
	.align		4
.L_583:
        /*0018*/ 	.byte	0x04, 0x17
        /*001a*/ 	.short	(.L_585 - .L_584)
.L_584:
        /*001c*/ 	.word	0x00000000
        /*0020*/ 	.short	0x0002
        /*0022*/ 	.short	0x0010
        /*0024*/ 	.byte	0x00, 0xf0, 0x11, 0x00


	//----- nvinfo : EIATTR_KPARAM_INFO
	.align		4
.L_585:
        /*0028*/ 	.byte	0x04, 0x17
        /*002a*/ 	.short	(.L_587 - .L_586)
.L_586:
        /*002c*/ 	.word	0x00000000
        /*0030*/ 	.short	0x0001
        /*0032*/ 	.short	0x0008
        /*0034*/ 	.byte	0x00, 0xf5, 0x21, 0x00


	//----- nvinfo : EIATTR_KPARAM_INFO
	.align		4
.L_587:
        /*0038*/ 	.byte	0x04, 0x17
        /*003a*/ 	.short	(.L_589 - .L_588)
.L_588:
        /*003c*/ 	.word	0x00000000
        /*0040*/ 	.short	0x0000
        /*0042*/ 	.short	0x0000
        /*0044*/ 	.byte	0x00, 0xf0, 0x11, 0x00


	//----- nvinfo : EIATTR_SPARSE_MMA_MASK
	.align		4
.L_589:
        /*0048*/ 	.byte	0x03, 0x50
        /*004a*/ 	.short	0x0000


	//----- nvinfo : EIATTR_MAXREG_COUNT
	.align		4
        /*004c*/ 	.byte	0x03, 0x1b
        /*004e*/ 	.short	0x00ff


	//----- nvinfo : EIATTR_MERCURY_ISA_VERSION
	.align		4
        /*0050*/ 	.byte	0x03, 0x5f
        /*0052*/ 	.short	0x0101


	//----- nvinfo : EIATTR_VRC_CTA_INIT_COUNT
	.align		4
        /*0054*/ 	.byte	0x02, 0x4a
	.zero		1
	.zero		1


	//----- nvinfo : EIATTR_EXIT_INSTR_OFFSETS
	.align		4
        /*0058*/ 	.byte	0x04, 0x1c
        /*005a*/ 	.short	(.L_591 - .L_590)


	//   ....[0]....
.L_590:
        /*005c*/ 	.word	0x00000070


	//   ....[1]....
        /*0060*/ 	.word	0x00000110


	//----- nvinfo : EIATTR_CBANK_PARAM_SIZE
	.align		4
.L_591:
        /*0064*/ 	.byte	0x03, 0x19
        /*0066*/ 	.short	0x0020


	//----- nvinfo : EIATTR_PARAM_CBANK
	.align		4
        /*0068*/ 	.byte	0x04, 0x0a
        /*006a*/ 	.short	(.L_593 - .L_592)
	.align		4
.L_592:
        /*006c*/ 	.word	index@(.nv.constant0.multScalar)
        /*0070*/ 	.short	0x0380
        /*0072*/ 	.short	0x0020


	//----- nvinfo : EIATTR_SW_WAR
	.align		4
.L_593:
        /*0074*/ 	.byte	0x04, 0x36
        /*0076*/ 	.short	(.L_595 - .L_594)
.L_594:
        /*0078*/ 	.word	0x00000008
.L_595:


//--------------------- .nv.info.busScalar        --------------------------
	.section	.nv.info.busScalar,"",@"SHT_CUDA_INFO"
	.sectionflags	@""
	.align	4


	//----- nvinfo : EIATTR_CUDA_API_VERSION
	.align		4
        /*0000*/ 	.byte	0x04, 0x37
        /*0002*/ 	.short	(.L_597 - .L_596)
.L_596:
        /*0004*/ 	.word	0x00000082


	//----- nvinfo : EIATTR_KPARAM_INFO
	.align		4
.L_597:
        /*0008*/ 	.byte	0x04, 0x17
        /*000a*/ 	.short	(.L_599 - .L_598)
.L_598:
        /*000c*/ 	.word	0x00000000
        /*0010*/ 	.short	0x0003
        /*0012*/ 	.short	0x0018
        /*0014*/ 	.byte	0x00, 0xf5, 0x21, 0x00


	//----- nvinfo : EIATTR_KPARAM_INFO
	.align		4
.L_599:
        /*0018*/ 	.byte	0x04, 0x17
        /*001a*/ 	.short	(.L_601 - .L_600)
.L_600:
        /*001c*/ 	.word	0x00000000
        /*0020*/ 	.short	0x0002
        /*0022*/ 	.short	0x0010
        /*0024*/ 	.byte	0x00, 0xf0, 0x11, 0x00


	//----- nvinfo : EIATTR_KPARAM_INFO
	.align		4
.L_601:
        /*0028*/ 	.byte	0x04, 0x17
        /*002a*/ 	.short	(.L_603 - .L_602)
.L_602:
        /*002c*/ 	.word	0x00000000
        /*0030*/ 	.short	0x0001
        /*0032*/ 	.short	0x0008
        /*0034*/ 	.byte	0x00, 0xf5, 0x21, 0x00


	//----- nvinfo : EIATTR_KPARAM_INFO
	.align		4
.L_603:
        /*0038*/ 	.byte	0x04, 0x17
        /*003a*/ 	.short	(.L_605 - .L_604)
.L_604:
        /*003c*/ 	.word	0x00000000
        /*0040*/ 	.short	0x0000
        /*0042*/ 	.short	0x0000
        /*0044*/ 	.byte	0x00, 0xf0, 0x11, 0x00


	//----- nvinfo : EIATTR_SPARSE_MMA_MASK
	.align		4
.L_605:
        /*0048*/ 	.byte	0x03, 0x50
        /*004a*/ 	.short	0x0000


	//----- nvinfo : EIATTR_MAXREG_COUNT
	.align		4
        /*004c*/ 	.byte	0x03, 0x1b
        /*004e*/ 	.short	0x00ff


	//----- nvinfo : EIATTR_MERCURY_ISA_VERSION
	.align		4
        /*0050*/ 	.byte	0x03, 0x5f
        /*0052*/ 	.short	0x0101


	//----- nvinfo : EIATTR_VRC_CTA_INIT_COUNT
	.align		4
        /*0054*/ 	.byte	0x02, 0x4a
	.zero		1
	.zero		1


	//----- nvinfo : EIATTR_EXIT_INSTR_OFFSETS
	.align		4
        /*0058*/ 	.byte	0x04, 0x1c
        /*005a*/ 	.short	(.L_607 - .L_606)


	//   ....[0]....
.L_606:
        /*005c*/ 	.word	0x00000070


	//   ....[1]....
        /*0060*/ 	.word	0x00000110


	//----- nvinfo : EIATTR_CBANK_PARAM_SIZE
	.align		4
.L_607:
        /*0064*/ 	.byte	0x03, 0x19
        /*0066*/ 	.short	0x0020


	//----- nvinfo : EIATTR_PARAM_CBANK
	.align		4
        /*0068*/ 	.byte	0x04, 0x0a
        /*006a*/ 	.short	(.L_609 - .L_608)
	.align		4
.L_608:
        /*006c*/ 	.word	index@(.nv.constant0.busScalar)
        /*0070*/ 	.short	0x0380
        /*0072*/ 	.short	0x0020


	//----- nvinfo : EIATTR_SW_WAR
	.align		4
.L_609:
        /*0074*/ 	.byte	0x04, 0x36
        /*0076*/ 	.short	(.L_611 - .L_610)
.L_610:
        /*0078*/ 	.word	0x00000008
.L_611:


//--------------------- .nv.info.subScalar        --------------------------
	.section	.nv.info.subScalar,"",@"SHT_CUDA_INFO"
	.sectionflags	@""
	.align	4


	//----- nvinfo : EIATTR_CUDA_API_VERSION
	.align		4
        /*0000*/ 	.byte	0x04, 0x37
        /*0002*/ 	.short	(.L_613 - .L_612)
.L_612:
        /*0004*/ 	.word	0x00000082


	//----- nvinfo : EIATTR_KPARAM_INFO
	.align		4
.L_613:
        /*0008*/ 	.byte	0x04, 0x17
        /*000a*/ 	.short	(.L_615 - .L_614)
.L_614:
        /*000c*/ 	.word	0x00000000
        /*0010*/ 	.short	0x0003
        /*0012*/ 	.short	0x0018
        /*0014*/ 	.byte	0x00, 0xf5, 0x21, 0x00


	//----- nvinfo : EIATTR_KPARAM_INFO
	.align		4
.L_615:
        /*0018*/ 	.byte	0x04, 0x17
        /*001a*/ 	.short	(.L_617 - .L_616)
.L_616:
        /*001c*/ 	.word	0x00000000
        /*0020*/ 	.short	0x0002
        /*0022*/ 	.short	0x0010
        /*0024*/ 	.byte	0x00, 0xf0, 0x11, 0x00


	//----- nvinfo : EIATTR_KPARAM_INFO
	.align		4
.L_617:
        /*0028*/ 	.byte	0x04, 0x17
        /*002a*/ 	.short	(.L_619 - .L_618)
.L_618:
        /*002c*/ 	.word	0x00000000
        /*0030*/ 	.short	0x0001
        /*0032*/ 	.short	0x0008
        /*0034*/ 	.byte	0x00, 0xf5, 0x21, 0x00


	//----- nvinfo : EIATTR_KPARAM_INFO
	.align		4
.L_619:
        /*0038*/ 	.byte	0x04, 0x17
        /*003a*/ 	.short	(.L_621 - .L_620)
.L_620:
        /*003c*/ 	.word	0x00000000
        /*0040*/ 	.short	0x0000
        /*0042*/ 	.short	0x0000
        /*0044*/ 	.byte	0x00, 0xf0, 0x11, 0x00


	//----- nvinfo : EIATTR_SPARSE_MMA_MASK
	.align		4
.L_621:
        /*0048*/ 	.byte	0x03, 0x50
        /*004a*/ 	.short	0x0000


	//----- nvinfo : EIATTR_MAXREG_COUNT
	.align		4
        /*004c*/ 	.byte	0x03, 0x1b
        /*004e*/ 	.short	0x00ff


	//----- nvinfo : EIATTR_MERCURY_ISA_VERSION
	.align		4
        /*0050*/ 	.byte	0x03, 0x5f
        /*0052*/ 	.short	0x0101


	//----- nvinfo : EIATTR_VRC_CTA_INIT_COUNT
	.align		4
        /*0054*/ 	.byte	0x02, 0x4a
	.zero		1
	.zero		1


	//----- nvinfo : EIATTR_EXIT_INSTR_OFFSETS
	.align		4
        /*0058*/ 	.byte	0x04, 0x1c
        /*005a*/ 	.short	(.L_623 - .L_622)


	//   ....[0]....
.L_622:
        /*005c*/ 	.word	0x00000070


	//   ....[1]....
        /*0060*/ 	.word	0x00000110


	//----- nvinfo : EIATTR_CBANK_PARAM_SIZE
	.align		4
.L_623:
        /*0064*/ 	.byte	0x03, 0x19
        /*0066*/ 	.short	0x0020


	//----- nvinfo : EIATTR_PARAM_CBANK
	.align		4
        /*0068*/ 	.byte	0x04, 0x0a
        /*006a*/ 	.short	(.L_625 - .L_624)
	.align		4
.L_624:
        /*006c*/ 	.word	index@(.nv.constant0.subScalar)
        /*0070*/ 	.short	0x0380
        /*0072*/ 	.short	0x0020


	//----- nvinfo : EIATTR_SW_WAR
	.align		4
.L_625:
        /*0074*/ 	.byte	0x04, 0x36
        /*0076*/ 	.short	(.L_627 - .L_626)
.L_626:
        /*0078*/ 	.word	0x00000008
.L_627:


//--------------------- .nv.info.addScalar        --------------------------
	.section	.nv.info.addScalar,"",@"SHT_CUDA_INFO"
	.sectionflags	@""
	.align	4


	//----- nvinfo : EIATTR_CUDA_API_VERSION
	.align		4
        /*0000*/ 	.byte	0x04, 0x37
        /*0002*/ 	.short	(.L_629 - .L_628)
.L_628:
        /*0004*/ 	.word	0x00000082


	//----- nvinfo : EIATTR_KPARAM_INFO
	.align		4
.L_629:
        /*0008*/ 	.byte	0x04, 0x17
        /*000a*/ 	.short	(.L_631 - .L_630)
.L_630:
        /*000c*/ 	.word	0x00000000
        /*0010*/ 	.short	0x0003
        /*0012*/ 	.short	0x0018
        /*0014*/ 	.byte	0x00, 0xf5, 0x21, 0x00


	//----- nvinfo : EIATTR_KPARAM_INFO
	.align		4
.L_631:
        /*0018*/ 	.byte	0x04, 0x17
        /*001a*/ 	.short	(.L_633 - .L_632)
.L_632:
        /*001c*/ 	.word	0x00000000
        /*0020*/ 	.short	0x0002
        /*0022*/ 	.short	0x0010
        /*0024*/ 	.byte	0x00, 0xf0, 0x11, 0x00


	//----- nvinfo : EIATTR_KPARAM_INFO
	.align		4
.L_633:
        /*0028*/ 	.byte	0x04, 0x17
        /*002a*/ 	.short	(.L_635 - .L_634)
.L_634:
        /*002c*/ 	.word	0x00000000
        /*0030*/ 	.short	0x0001
        /*0032*/ 	.short	0x0008
        /*0034*/ 	.byte	0x00, 0xf5, 0x21, 0x00


	//----- nvinfo : EIATTR_KPARAM_INFO
	.align		4
.L_635:
        /*0038*/ 	.byte	0x04, 0x17
        /*003a*/ 	.short	(.L_637 - .L_636)
.L_636:
        /*003c*/ 	.word	0x00000000
        /*0040*/ 	.short	0x0000
        /*0042*/ 	.short	0x0000
        /*0044*/ 	.byte	0x00, 0xf0, 0x11, 0x00


	//----- nvinfo : EIATTR_SPARSE_MMA_MASK
	.align		4
.L_637:
        /*0048*/ 	.byte	0x03, 0x50
        /*004a*/ 	.short	0x0000


	//----- nvinfo : EIATTR_MAXREG_COUNT
	.align		4
        /*004c*/ 	.byte	0x03, 0x1b
        /*004e*/ 	.short	0x00ff


	//----- nvinfo : EIATTR_MERCURY_ISA_VERSION
	.align		4
        /*0050*/ 	.byte	0x03, 0x5f
        /*0052*/ 	.short	0x0101


	//----- nvinfo : EIATTR_VRC_CTA_INIT_COUNT
	.align		4
        /*0054*/ 	.byte	0x02, 0x4a
	.zero		1
	.zero		1


	//----- nvinfo : EIATTR_EXIT_INSTR_OFFSETS
	.align		4
        /*0058*/ 	.byte	0x04, 0x1c
        /*005a*/ 	.short	(.L_639 - .L_638)


	//   ....[0]....
.L_638:
        /*005c*/ 	.word	0x00000070


	//   ....[1]....
        /*0060*/ 	.word	0x00000110


	//----- nvinfo : EIATTR_CBANK_PARAM_SIZE
	.align		4
.L_639:
        /*0064*/ 	.byte	0x03, 0x19
        /*0066*/ 	.short	0x0020


	//----- nvinfo : EIATTR_PARAM_CBANK
	.align		4
        /*0068*/ 	.byte	0x04, 0x0a
        /*006a*/ 	.short	(.L_641 - .L_640)
	.align		4
.L_640:
        /*006c*/ 	.word	index@(.nv.constant0.addScalar)
        /*0070*/ 	.short	0x0380
        /*0072*/ 	.short	0x0020


	//----- nvinfo : EIATTR_SW_WAR
	.align		4
.L_641:
        /*0074*/ 	.byte	0x04, 0x36
        /*0076*/ 	.short	(.L_643 - .L_642)
.L_642:
        /*0078*/ 	.word	0x00000008
.L_643:


//--------------------- .nv.info.floorByScalar    --------------------------
	.section	.nv.info.floorByScalar,"",@"SHT_CUDA_INFO"
	.sectionflags	@""
	.align	4


	//----- nvinfo : EIATTR_CUDA_API_VERSION
	.align		4
        /*0000*/ 	.byte	0x04, 0x37
        /*0002*/ 	.short	(.L_645 - .L_644)
.L_644:
        /*0004*/ 	.word	0x00000082


	//----- nvinfo : EIATTR_KPARAM_INFO
	.align		4
.L_645:
        /*0008*/ 	.byte	0x04, 0x17
        /*000a*/ 	.short	(.L_647 - .L_646)
.L_646:
        /*000c*/ 	.word	0x00000000
        /*0010*/ 	.short	0x0003
        /*0012*/ 	.short	0x0018
        /*0014*/ 	.byte	0x00, 0xf5, 0x21, 0x00


	//----- nvinfo : EIATTR_KPARAM_INFO
	.align		4
.L_647:
        /*0018*/ 	.byte	0x04, 0x17
        /*001a*/ 	.short	(.L_649 - .L_648)
.L_648:
        /*001c*/ 	.word	0x00000000
        /*0020*/ 	.short	0x0002
        /*0022*/ 	.short	0x0010
        /*0024*/ 	.byte	0x00, 0xf0, 0x11, 0x00


	//----- nvinfo : EIATTR_KPARAM_INFO
	.align		4
.L_649:
        /*0028*/ 	.byte	0x04, 0x17
        /*002a*/ 	.short	(.L_651 - .L_650)
.L_650:
        /*002c*/ 	.word	0x00000000
        /*0030*/ 	.short	0x0001
        /*0032*/ 	.short	0x0008
        /*0034*/ 	.byte	0x00, 0xf5, 0x21, 0x00


	//----- nvinfo : EIATTR_KPARAM_INFO
	.align		4
.L_651:
        /*0038*/ 	.byte	0x04, 0x17
        /*003a*/ 	.short	(.L_653 - .L_652)
.L_652:
        /*003c*/ 	.word	0x00000000
        /*0040*/ 	.short	0x0000
        /*0042*/ 	.short	0x0000
        /*0044*/ 	.byte	0x00, 0xf0, 0x11, 0x00


	//----- nvinfo : EIATTR_SPARSE_MMA_MASK
	.align		4
.L_653:
        /*0048*/ 	.byte	0x03, 0x50
        /*004a*/ 	.short	0x0000


	//----- nvinfo : EIATTR_MAXREG_COUNT
	.align		4
        /*004c*/ 	.byte	0x03, 0x1b
        /*004e*/ 	.short	0x00ff


	//----- nvinfo : EIATTR_MERCURY_ISA_VERSION
	.align		4
        /*0050*/ 	.byte	0x03, 0x5f
        /*0052*/ 	.short	0x0101


	//----- nvinfo : EIATTR_VRC_CTA_INIT_COUNT
	.align		4
        /*0054*/ 	.byte	0x02, 0x4a
	.zero		1
	.zero		1


	//----- nvinfo : EIATTR_EXIT_INSTR_OFFSETS
	.align		4
        /*0058*/ 	.byte	0x04, 0x1c
        /*005a*/ 	.short	(.L_655 - .L_654)


	//   ....[0]....
.L_654:
        /*005c*/ 	.word	0x00000070


	//   ....[1]....
        /*0060*/ 	.word	0x00000120


	//----- nvinfo : EIATTR_CBANK_PARAM_SIZE
	.align		4
.L_655:
        /*0064*/ 	.byte	0x03, 0x19
        /*0066*/ 	.short	0x0020


	//----- nvinfo : EIATTR_PARAM_CBANK
	.align		4
        /*0068*/ 	.byte	0x04, 0x0a
        /*006a*/ 	.short	(.L_657 - .L_656)
	.align		4
.L_656:
        /*006c*/ 	.word	index@(.nv.constant0.floorByScalar)
        /*0070*/ 	.short	0x0380
        /*0072*/ 	.short	0x0020


	//----- nvinfo : EIATTR_SW_WAR
	.align		4
.L_657:
        /*0074*/ 	.byte	0x04, 0x36
        /*0076*/ 	.short	(.L_659 - .L_658)
.L_658:
        /*0078*/ 	.word	0x00000008
.L_659:


//--------------------- .nv.info.capByScalar      --------------------------
	.section	.nv.info.capByScalar,"",@"SHT_CUDA_INFO"
	.sectionflags	@""
	.align	4


	//----- nvinfo : EIATTR_CUDA_API_VERSION
	.align		4
        /*0000*/ 	.byte	0x04, 0x37
        /*0002*/ 	.short	(.L_661 - .L_660)
.L_660:
        /*0004*/ 	.word	0x00000082


	//----- nvinfo : EIATTR_KPARAM_INFO
	.align		4
.L_661:
        /*0008*/ 	.byte	0x04, 0x17
        /*000a*/ 	.short	(.L_663 - .L_662)
.L_662:
        /*000c*/ 	.word	0x00000000
        /*0010*/ 	.short	0x0003
        /*0012*/ 	.short	0x0018
        /*0014*/ 	.byte	0x00, 0xf5, 0x21, 0x00


	//----- nvinfo : EIATTR_KPARAM_INFO
	.align		4
.L_663:
        /*0018*/ 	.byte	0x04, 0x17
        /*001a*/ 	.short	(.L_665 - .L_664)
.L_664:
        /*001c*/ 	.word	0x00000000
        /*0020*/ 	.short	0x0002
        /*0022*/ 	.short	0x0010
        /*0024*/ 	.byte	0x00, 0xf0, 0x11, 0x00


	//----- nvinfo : EIATTR_KPARAM_INFO
	.align		4
.L_665:
        /*0028*/ 	.byte	0x04, 0x17
        /*002a*/ 	.short	(.L_667 - .L_666)
.L_666:
        /*002c*/ 	.word	0x00000000
        /*0030*/ 	.short	0x0001
        /*0032*/ 	.short	0x0008
        /*0034*/ 	.byte	0x00, 0xf5, 0x21, 0x00


	//----- nvinfo : EIATTR_KPARAM_INFO
	.align		4
.L_667:
        /*0038*/ 	.byte	0x04, 0x17
        /*003a*/ 	.short	(.L_669 - .L_668)
.L_668:
        /*003c*/ 	.word	0x00000000
        /*0040*/ 	.short	0x0000
        /*0042*/ 	.short	0x0000
        /*0044*/ 	.byte	0x00, 0xf0, 0x11, 0x00


	//----- nvinfo : EIATTR_SPARSE_MMA_MASK
	.align		4
.L_669:
        /*0048*/ 	.byte	0x03, 0x50
        /*004a*/ 	.short	0x0000


	//----- nvinfo : EIATTR_MAXREG_COUNT
	.align		4
        /*004c*/ 	.byte	0x03, 0x1b
        /*004e*/ 	.short	0x00ff


	//----- nvinfo : EIATTR_MERCURY_ISA_VERSION
	.align		4
        /*0050*/ 	.byte	0x03, 0x5f
        /*0052*/ 	.short	0x0101


	//----- nvinfo : EIATTR_VRC_CTA_INIT_COUNT
	.align		4
        /*0054*/ 	.byte	0x02, 0x4a
	.zero		1
	.zero		1


	//----- nvinfo : EIATTR_EXIT_INSTR_OFFSETS
	.align		4
        /*0058*/ 	.byte	0x04, 0x1c
        /*005a*/ 	.short	(.L_671 - .L_670)


	//   ....[0]....
.L_670:
        /*005c*/ 	.word	0x00000070


	//   ....[1]....
        /*0060*/ 	.word	0x00000120


	//----- nvinfo : EIATTR_CBANK_PARAM_SIZE
	.align		4
.L_671:
        /*0064*/ 	.byte	0x03, 0x19
        /*0066*/ 	.short	0x0020


	//----- nvinfo : EIATTR_PARAM_CBANK
	.align		4
        /*0068*/ 	.byte	0x04, 0x0a
        /*006a*/ 	.short	(.L_673 - .L_672)
	.align		4
.L_672:
        /*006c*/ 	.word	index@(.nv.constant0.capByScalar)
        /*0070*/ 	.short	0x0380
        /*0072*/ 	.short	0x0020


	//----- nvinfo : EIATTR_SW_WAR
	.align		4
.L_673:
        /*0074*/ 	.byte	0x04, 0x36
        /*0076*/ 	.short	(.L_675 - .L_674)
.L_674:
        /*0078*/ 	.word	0x00000008
.L_675:


//--------------------- .nv.callgraph             --------------------------
	.section	.nv.callgraph,"",@"SHT_CUDA_CALLGRAPH"
	.align	4
	.sectionentsize	8
	.align		4
        /*0000*/ 	.word	0x00000000
	.align		4
        /*0004*/ 	.word	0xffffffff
	.align		4
        /*0008*/ 	.word	0x00000000
	.align		4
        /*000c*/ 	.word	0xfffffffe
	.align		4
        /*0010*/ 	.word	0x00000000
	.align		4
        /*0014*/ 	.word	0xfffffffd
	.align		4
        /*0018*/ 	.word	0x00000000
	.align		4
        /*001c*/ 	.word	0xfffffffc


//--------------------- .text.reducePartial       --------------------------
	.section	.text.reducePartial,"ax",@progbits
	.align	128
        .global         reducePartial
        .type           reducePartial,@function
        .size           reducePartial,(.L_x_141 - reducePartial)
        .other          reducePartial,@"STO_CUDA_ENTRY STV_DEFAULT"
reducePartial:
.text.reducePartial:
[----:B------:R-:W-:Y:S01]  /*0000*/  LDC R1, c[0x0][0x37c] ;  /* 0x0000df00ff017b82 */ /* 0x000fe20000000800 */
[----:B------:R-:W0:Y:S01]  /*0010*/  S2R R0, SR_CTAID.X ;  /* 0x0000000000007919 */ /* 0x000e220000002500 */
[----:B------:R-:W0:Y:S06]  /*0020*/  LDCU UR4, c[0x0][0x360] ;  /* 0x00006c00ff0477ac */ /* 0x000e2c0008000800 */
[----:B------:R-:W1:Y:S01]  /*0030*/  LDC.64 R4, c[0x0][0x388] ;  /* 0x0000e200ff047b82 */ /* 0x000e620000000a00 */
[----:B------:R-:W2:Y:S01]  /*0040*/  S2R R2, SR_TID.X ;  /* 0x0000000000027919 */ /* 0x000ea20000002100 */
[----:B------:R-:W3:Y:S01]  /*0050*/  LDCU UR5, c[0x0][0x380] ;  /* 0x00007000ff0577ac */ /* 0x000ee20008000800 */
[----:B------:R-:W4:Y:S01]  /*0060*/  LDCU.64 UR6, c[0x0][0x358] ;  /* 0x00006b00ff0677ac */ /* 0x000f220008000a00 */
[----:B0-----:R-:W-:-:S04]  /*0070*/  IMAD R3, R0, UR4, RZ ;  /* 0x0000000400037c24 */ /* 0x001fc8000f8e02ff */
[----:B--2---:R-:W-:Y:S02]  /*0080*/  IMAD R8, R3, 0x2, R2 ;  /* 0x0000000203087824 */ /* 0x004fe400078e0202 */
[----:B------:R-:W-:-:S03]  /*0090*/  IMAD.U32 R3, RZ, RZ, UR4 ;  /* 0x00000004ff037e24 */ /* 0x000fc6000f8e00ff */
[C---:B---3--:R-:W-:Y:S01]  /*00a0*/  ISETP.GE.U32.AND P0, PT, R8.reuse, UR5, PT ;  /* 0x0000000508007c0c */ /* 0x048fe2000bf06070 */
[C---:B------:R-:W-:Y:S02]  /*00b0*/  IMAD.IADD R15, R8.reuse, 0x1, R3 ;  /* 0x00000001080f7824 */ /* 0x040fe400078e0203 */
[----:B-1----:R-:W-:-:S03]  /*00c0*/  IMAD.WIDE.U32 R8, R8, 0x4, R4 ;  /* 0x0000000408087825 */ /* 0x002fc600078e0004 */
[C---:B------:R-:W-:Y:S01]  /*00d0*/  ISETP.GE.U32.AND P1, PT, R15.reuse, UR5, PT ;  /* 0x000000050f007c0c */ /* 0x040fe2000bf26070 */
[----:B------:R-:W-:-:S06]  /*00e0*/  IMAD.WIDE.U32 R14, R15, 0x4, R4 ;  /* 0x000000040f0e7825 */ /* 0x000fcc00078e0004 */
[----:B----4-:R-:W2:Y:S04]  /*00f0*/  @!P0 LDG.E R16, desc[UR6][R8.64] ;  /* 0x0000000608108981 */ /* 0x010ea8000c1e1900 */
[----:B------:R-:W3:Y:S04]  /*0100*/  @!P0 LDG.E R18, desc[UR6][R8.64] ;  /* 0x0000000608128981 */ /* 0x000ee8000c1e1900 */
[----:B------:R-:W4:Y:S04]  /*0110*/  @!P1 LDG.E R17, desc[UR6][R14.64] ;  /* 0x000000060e119981 */ /* 0x000f28000c1e1900 */
[----:B------:R-:W5:Y:S01]  /*0120*/  @!P1 LDG.E R20, desc[UR6][R14.64] ;  /* 0x000000060e149981 */ /* 0x000f62000c1e1900 */
[----:B------:R-:W-:-:S02]  /*0130*/  CS2R R6, SRZ ;  /* 0x0000000000067805 */ /* 0x000fc4000001ff00 */
[----:B------:R-:W-:Y:S01]  /*0140*/  CS2R R10, SRZ ;  /* 0x00000000000a7805 */ /* 0x000fe2000001ff00 */
[----:B------:R-:W0:Y:S01]  /*0150*/  S2R R19, SR_CgaCtaId ;  /* 0x0000000000137919 */ /* 0x000e220000008800 */
[----:B------:R-:W-:Y:S02]  /*0160*/  CS2R R12, SRZ ;  /* 0x00000000000c7805 */ /* 0x000fe4000001ff00 */
[----:B------:R-:W-:Y:S01]  /*0170*/  CS2R R4, SRZ ;  /* 0x0000000000047805 */ /* 0x000fe2000001ff00 */
[----:B--2---:R-:W-:Y:S08]  /*0180*/  @!P0 F2F.F64.F32 R6, R16 ;  /* 0x0000001000068310 */ /* 0x004ff00000201800 */
[----:B----4-:R-:W1:Y:S08]  /*0190*/  @!P1 F2F.F64.F32 R10, R17 ;  /* 0x00000011000a9310 */ /* 0x010e700000201800 */
[----:B---3--:R-:W2:Y:S01]  /*01a0*/  @!P0 F2F.F64.F32 R12, R18 ;  /* 0x00000012000c8310 */ /* 0x008ea20000201800 */
[----:B-1----:R-:W-:-:S07]  /*01b0*/  DADD R6, R10, R6 ;  /* 0x000000000a067229 */ /* 0x002fce0000000006 */
[----:B-----5:R-:W1:Y:S01]  /*01c0*/  @!P1 F2F.F64.F32 R4, R20 ;  /* 0x0000001400049310 */ /* 0x020e620000201800 */
[----:B------:R-:W-:-:S04]  /*01d0*/  MOV R10, 0x400 ;  /* 0x00000400000a7802 */ /* 0x000fc80000000f00 */
[----:B0-----:R-:W-:Y:S01]  /*01e0*/  LEA R10, R19, R10, 0x18 ;  /* 0x0000000a130a7211 */ /* 0x001fe200078ec0ff */
[----:B--2---:R-:W-:Y:S01]  /*01f0*/  DADD R8, R6, -R12 ;  /* 0x0000000006087229 */ /* 0x004fe2000000080c */
[C---:B------:R-:W-:Y:S01]  /*0200*/  ISETP.GE.U32.AND P0, PT, R3.reuse, 0x2, PT ;  /* 0x000000020300780c */ /* 0x040fe20003f06070 */
[C---:B------:R-:W-:Y:S02]  /*0210*/  IMAD.IADD R11, R3.reuse, 0x1, R2 ;  /* 0x00000001030b7824 */ /* 0x040fe400078e0202 */
[----:B------:R-:W-:-:S04]  /*0220*/  IMAD R12, R3, 0x8, R10 ;  /* 0x00000008030c7824 */ /* 0x000fc800078e020a */
[----:B-1----:R-:W-:Y:S01]  /*0230*/  DADD R8, R8, -R4 ;  /* 0x0000000008087229 */ /* 0x002fe20000000804 */
[----:B------:R-:W-:Y:S01]  /*0240*/  LEA R4, R2, R10, 0x3 ;  /* 0x0000000a02047211 */ /* 0x000fe200078e18ff */
[----:B------:R-:W-:-:S04]  /*0250*/  IMAD R5, R11, 0x8, R12 ;  /* 0x000000080b057824 */ /* 0x000fc800078e020c */
[----:B------:R0:W-:Y:S04]  /*0260*/  STS.64 [R4], R6 ;  /* 0x0000000604007388 */ /* 0x0001e80000000a00 */
[----:B------:R0:W-:Y:S01]  /*0270*/  STS.64 [R5], R8 ;  /* 0x0000000805007388 */ /* 0x0001e20000000a00 */
[----:B------:R-:W-:Y:S06]  /*0280*/  BAR.SYNC.DEFER_BLOCKING 0x0 ;  /* 0x0000000000007b1d */ /* 0x000fec0000010000 */
[----:B------:R-:W-:Y:S05]  /*0290*/  @!P0 BRA `(.L_x_0) ;  /* 0x0000000000648947 */ /* 0x000fea0003800000 */
[----:B------:R-:W-:-:S07]  /*02a0*/  IMAD R15, R2, 0x8, R12 ;  /* 0x00000008020f7824 */ /* 0x000fce00078e020c */
.L_x_3:
[----:B------:R-:W-:Y:S01]  /*02b0*/  SHF.R.U32.HI R17, RZ, 0x1, R3 ;  /* 0x00000001ff117819 */ /* 0x000fe20000011603 */
[----:B------:R-:W-:Y:S03]  /*02c0*/  BSSY.RECONVERGENT B0, `(.L_x_1) ;  /* 0x0000012000007945 */ /* 0x000fe60003800200 */
[----:B------:R-:W-:-:S13]  /*02d0*/  ISETP.GE.U32.AND P0, PT, R2, R17, PT ;  /* 0x000000110200720c */ /* 0x000fda0003f06070 */
[----:B-1----:R-:W-:Y:S05]  /*02e0*/  @P0 BRA `(.L_x_2) ;  /* 0x00000000003c0947 */ /* 0x002fea0003800000 */
[C---:B------:R-:W-:Y:S01]  /*02f0*/  IMAD R14, R17.reuse, 0x8, R4 ;  /* 0x00000008110e7824 */ /* 0x040fe200078e0204 */
[----:B0-----:R-:W-:Y:S01]  /*0300*/  LDS.64 R6, [R4] ;  /* 0x0000000004067984 */ /* 0x001fe20000000a00 */
[----:B------:R-:W-:-:S03]  /*0310*/  LEA R12, R17, R5, 0x3 ;  /* 0x00000005110c7211 */ /* 0x000fc600078e18ff */
[----:B------:R-:W0:Y:S04]  /*0320*/  LDS.64 R8, [R14] ;  /* 0x000000000e087984 */ /* 0x000e280000000a00 */
[----:B------:R-:W1:Y:S04]  /*0330*/  LDS.64 R10, [R5] ;  /* 0x00000000050a7984 */ /* 0x000e680000000a00 */
[----:B------:R-:W2:Y:S01]  /*0340*/  LDS.64 R12, [R12] ;  /* 0x000000000c0c7984 */ /* 0x000ea20000000a00 */
[----:B0-----:R-:W-:-:S08]  /*0350*/  DADD R8, R6, R8 ;  /* 0x0000000006087229 */ /* 0x001fd00000000008 */
[----:B-1----:R-:W-:-:S08]  /*0360*/  DADD R8, R8, -R10 ;  /* 0x0000000008087229 */ /* 0x002fd0000000080a */
[----:B--2---:R-:W-:-:S07]  /*0370*/  DADD R8, R8, -R12 ;  /* 0x0000000008087229 */ /* 0x004fce000000080c */
[----:B------:R-:W-:Y:S01]  /*0380*/  STS.64 [R15], R8 ;  /* 0x000000080f007388 */ /* 0x000fe20000000a00 */
[----:B------:R-:W-:-:S03]  /*0390*/  DADD R6, -R6, R8 ;  /* 0x0000000006067229 */ /* 0x000fc60000000108 */
[----:B------:R-:W0:Y:S05]  /*03a0*/  LDS.64 R10, [R14] ;  /* 0x000000000e0a7984 */ /* 0x000e2a0000000a00 */
[----:B0-----:R-:W-:-:S07]  /*03b0*/  DADD R6, R6, -R10 ;  /* 0x0000000006067229 */ /* 0x001fce000000080a */
[----:B------:R1:W-:Y:S04]  /*03c0*/  STS.64 [R5], R6 ;  /* 0x0000000605007388 */ /* 0x0003e80000000a00 */
[----:B------:R1:W-:Y:S02]  /*03d0*/  STS.64 [R4], R8 ;  /* 0x0000000804007388 */ /* 0x0003e40000000a00 */
.L_x_2:
[----:B------:R-:W-:Y:S05]  /*03e0*/  BSYNC.RECONVERGENT B0 ;  /* 0x0000000000007941 */ /* 0x000fea0003800200 */
.L_x_1:
[----:B------:R-:W-:Y:S01]  /*03f0*/  BAR.SYNC.DEFER_BLOCKING 0x0 ;  /* 0x0000000000007b1d */ /* 0x000fe20000010000 */
[----:B------:R-:W-:Y:S01]  /*0400*/  ISETP.GT.U32.AND P0, PT, R3, 0x3, PT ;  /* 0x000000030300780c */ /* 0x000fe20003f04070 */
[----:B------:R-:W-:-:S12]  /*0410*/  IMAD.MOV.U32 R3, RZ, RZ, R17 ;  /* 0x000000ffff037224 */ /* 0x000fd800078e0011 */
[----:B------:R-:W-:Y:S05]  /*0420*/  @P0 BRA `(.L_x_3) ;  /* 0xfffffffc00a00947 */ /* 0x000fea000383ffff */
.L_x_0:
[----:B------:R-:W-:-:S13]  /*0430*/  ISETP.NE.AND P0, PT, R2, RZ, PT ;  /* 0x000000ff0200720c */ /* 0x000fda0003f05270 */
[----:B------:R-:W-:Y:S05]  /*0440*/  @P0 EXIT ;  /* 0x000000000000094d */ /* 0x000fea0003800000 */
[----:B------:R-:W2:Y:S01]  /*0450*/  S2UR UR5, SR_CgaCtaId ;  /* 0x00000000000579c3 */ /* 0x000ea20000008800 */
[----:B------:R-:W-:-:S07]  /*0460*/  UMOV UR4, 0x400 ;  /* 0x0000040000047882 */ /* 0x000fce0000000000 */
[----:B01----:R-:W0:Y:S01]  /*0470*/  LDC.64 R4, c[0x0][0x390] ;  /* 0x0000e400ff047b82 */ /* 0x003e220000000a00 */
[----:B--2---:R-:W-:Y:S01]  /*0480*/  ULEA UR4, UR5, UR4, 0x18 ;  /* 0x0000000405047291 */ /* 0x004fe2000f8ec0ff */
[----:B0-----:R-:W-:-:S08]  /*0490*/  IMAD.WIDE.U32 R4, R0, 0x4, R4 ;  /* 0x0000000400047825 */ /* 0x001fd000078e0004 */
[----:B------:R-:W0:Y:S02]  /*04a0*/  LDS.64 R2, [UR4] ;  /* 0x00000004ff027984 */ /* 0x000e240008000a00 */
[----:B0-----:R-:W0:Y:S02]  /*04b0*/  F2F.F32.F64 R3, R2 ;  /* 0x0000000200037310 */ /* 0x001e240000301000 */
[----:B0-----:R-:W-:Y:S01]  /*04c0*/  STG.E desc[UR6][R4.64], R3 ;  /* 0x0000000304007986 */ /* 0x001fe2000c101906 */
[----:B------:R-:W-:Y:S05]  /*04d0*/  EXIT ;  /* 0x000000000000794d */ /* 0x000fea0003800000 */
.L_x_4:
[----:B------:R-:W-:-:S00]  /*04e0*/  BRA `(.L_x_4) ;  /* 0xfffffffc00fc7947 */ /* 0x000fc0000383ffff */
[----:B------:R-:W-:-:S00]  /*04f0*/  NOP ;  /* 0x0000000000007918 */ /* 0x000fc00000000000 */
        /* <DEDUP_REMOVED lines=8> */
.L_x_141:


//--------------------- .text.reduceFloatVectorToDoubleScalar --------------------------
	.section	.text.reduceFloatVectorToDoubleScalar,"ax",@progbits
	.align	128
        .global         reduceFloatVectorToDoubleScalar
        .type           reduceFloatVectorToDoubleScalar,@function
        .size           reduceFloatVectorToDoubleScalar,(.L_x_142 - reduceFloatVectorToDoubleScalar)
        .other          reduceFloatVectorToDoubleScalar,@"STO_CUDA_ENTRY STV_DEFAULT"
reduceFloatVectorToDoubleScalar:
.text.reduceFloatVectorToDoubleScalar:
        /* <DEDUP_REMOVED lines=43> */
.L_x_8:
        /* <DEDUP_REMOVED lines=19> */
.L_x_7:
[----:B------:R-:W-:Y:S05]  /*03e0*/  BSYNC.RECONVERGENT B0 ;  /* 0x0000000000007941 */ /* 0x000fea0003800200 */
.L_x_6:
[----:B------:R-:W-:Y:S01]  /*03f0*/  BAR.SYNC.DEFER_BLOCKING 0x0 ;  /* 0x0000000000007b1d */ /* 0x000fe20000010000 */
[----:B------:R-:W-:Y:S01]  /*0400*/  ISETP.GT.U32.AND P0, PT, R3, 0x3, PT ;  /* 0x000000030300780c */ /* 0x000fe20003f04070 */
[----:B------:R-:W-:-:S12]  /*0410*/  IMAD.MOV.U32 R3, RZ, RZ, R17 ;  /* 0x000000ffff037224 */ /* 0x000fd800078e0011 */
[----:B------:R-:W-:Y:S05]  /*0420*/  @P0 BRA `(.L_x_8) ;  /* 0xfffffffc00a00947 */ /* 0x000fea000383ffff */
.L_x_5:
[----:B------:R-:W-:-:S13]  /*0430*/  ISETP.NE.AND P0, PT, R2, RZ, PT ;  /* 0x000000ff0200720c */ /* 0x000fda0003f05270 */
[----:B------:R-:W-:Y:S05]  /*0440*/  @P0 EXIT ;  /* 0x000000000000094d */ /* 0x000fea0003800000 */
[----:B------:R-:W2:Y:S01]  /*0450*/  S2UR UR5, SR_CgaCtaId ;  /* 0x00000000000579c3 */ /* 0x000ea20000008800 */
[----:B------:R-:W-:-:S07]  /*0460*/  UMOV UR4, 0x400 ;  /* 0x0000040000047882 */ /* 0x000fce0000000000 */
[----:B01----:R-:W0:Y:S01]  /*0470*/  LDC.64 R4, c[0x0][0x390] ;  /* 0x0000e400ff047b82 */ /* 0x003e220000000a00 */
[----:B--2---:R-:W-:Y:S01]  /*0480*/  ULEA UR4, UR5, UR4, 0x18 ;  /* 0x0000000405047291 */ /* 0x004fe2000f8ec0ff */
[----:B0-----:R-:W-:-:S08]  /*0490*/  IMAD.WIDE.U32 R4, R0, 0x8, R4 ;  /* 0x0000000800047825 */ /* 0x001fd000078e0004 */
[----:B------:R-:W0:Y:S04]  /*04a0*/  LDS.64 R2, [UR4] ;  /* 0x00000004ff027984 */ /* 0x000e280008000a00 */
[----:B0-----:R-:W-:Y:S01]  /*04b0*/  STG.E.64 desc[UR6][R4.64], R2 ;  /* 0x0000000204007986 */ /* 0x001fe2000c101b06 */
[----:B------:R-:W-:Y:S05]  /*04c0*/  EXIT ;  /* 0x000000000000794d */ /* 0x000fea0003800000 */
.L_x_9:
        /* <DEDUP_REMOVED lines=11> */
.L_x_142:


//--------------------- .text.subRatio            --------------------------
	.section	.text.subRatio,"ax",@progbits
	.align	128
        .global         subRatio
        .type           subRatio,@function
        .size           subRatio,(.L_x_133 - subRatio)
        .other          subRatio,@"STO_CUDA_ENTRY STV_DEFAULT"
subRatio:
.text.subRatio:
[----:B------:R-:W-:Y:S01]  /*0000*/  LDC R1, c[0x0][0x37c] ;  /* 0x0000df00ff017b82 */ /* 0x000fe20000000800 */
[----:B------:R-:W0:Y:S07]  /*0010*/  S2R R3, SR_TID.X ;  /* 0x0000000000037919 */ /* 0x000e2e0000002100 */
[----:B------:R-:W0:Y:S01]  /*0020*/  S2UR UR4, SR_CTAID.X ;  /* 0x00000000000479c3 */ /* 0x000e220000002500 */
[----:B------:R-:W1:Y:S07]  /*0030*/  LDCU UR5, c[0x0][0x380] ;  /* 0x00007000ff0577ac */ /* 0x000e6e0008000800 */
[----:B------:R-:W0:Y:S02]  /*0040*/  LDC R2, c[0x0][0x360] ;  /* 0x0000d800ff027b82 */ /* 0x000e240000000800 */
[----:B0-----:R-:W-:-:S05]  /*0050*/  IMAD R2, R2, UR4, R3 ;  /* 0x0000000402027c24 */ /* 0x001fca000f8e0203 */
[----:B-1----:R-:W-:-:S13]  /*0060*/  ISETP.GE.AND P0, PT, R2, UR5, PT ;  /* 0x0000000502007c0c */ /* 0x002fda000bf06270 */
[----:B------:R-:W-:Y:S05]  /*0070*/  @P0 EXIT ;  /* 0x000000000000094d */ /* 0x000fea0003800000 */
[----:B------:R-:W0:Y:S01]  /*0080*/  LDC.64 R8, c[0x0][0x398] ;  /* 0x0000e600ff087b82 */ /* 0x000e220000000a00 */
[----:B------:R-:W1:Y:S07]  /*0090*/  LDCU.64 UR4, c[0x0][0x358] ;  /* 0x00006b00ff0477ac */ /* 0x000e6e0008000a00 */
[----:B------:R-:W2:Y:S08]  /*00a0*/  LDC.64 R6, c[0x0][0x390] ;  /* 0x0000e400ff067b82 */ /* 0x000eb00000000a00 */
[----:B------:R-:W3:Y:S01]  /*00b0*/  LDC.64 R4, c[0x0][0x388] ;  /* 0x0000e200ff047b82 */ /* 0x000ee20000000a00 */
[----:B0-----:R-:W-:-:S05]  /*00c0*/  IMAD.WIDE R8, R2, 0x4, R8 ;  /* 0x0000000402087825 */ /* 0x001fca00078e0208 */
[----:B-1----:R-:W4:Y:S01]  /*00d0*/  LDG.E R3, desc[UR4][R8.64] ;  /* 0x0000000408037981 */ /* 0x002f22000c1e1900 */
[----:B--2---:R-:W-:-:S05]  /*00e0*/  IMAD.WIDE R6, R2, 0x4, R6 ;  /* 0x0000000402067825 */ /* 0x004fca00078e0206 */
[----:B------:R-:W2:Y:S01]  /*00f0*/  LDG.E R0, desc[UR4][R6.64] ;  /* 0x0000000406007981 */ /* 0x000ea2000c1e1900 */
[----:B---3--:R-:W-:-:S06]  /*0100*/  IMAD.WIDE R4, R2, 0x4, R4 ;  /* 0x0000000402047825 */ /* 0x008fcc00078e0204 */
[----:B------:R0:W5:Y:S01]  /*0110*/  LDG.E R4, desc[UR4][R4.64] ;  /* 0x0000000404047981 */ /* 0x000162000c1e1900 */
[----:B------:R-:W-:Y:S01]  /*0120*/  BSSY.RECONVERGENT B0, `(.L_x_10) ;  /* 0x000000c000007945 */ /* 0x000fe20003800200 */
[----:B----4-:R-:W1:Y:S08]  /*0130*/  MUFU.RCP R10, R3 ;  /* 0x00000003000a7308 */ /* 0x010e700000001000 */
[----:B--2---:R-:W2:Y:S01]  /*0140*/  FCHK P0, R0, R3 ;  /* 0x0000000300007302 */ /* 0x004ea20000000000 */
[----:B-1----:R-:W-:-:S04]  /*0150*/  FFMA R11, -R3, R10, 1 ;  /* 0x3f800000030b7423 */ /* 0x002fc8000000010a */
[----:B------:R-:W-:-:S04]  /*0160*/  FFMA R11, R10, R11, R10 ;  /* 0x0000000b0a0b7223 */ /* 0x000fc8000000000a */
[----:B------:R-:W-:-:S04]  /*0170*/  FFMA R10, R0, R11, RZ ;  /* 0x0000000b000a7223 */ /* 0x000fc800000000ff */
[----:B------:R-:W-:-:S04]  /*0180*/  FFMA R8, -R3, R10, R0 ;  /* 0x0000000a03087223 */ /* 0x000fc80000000100 */
[----:B------:R-:W-:Y:S01]  /*0190*/  FFMA R11, R11, R8, R10 ;  /* 0x000000080b0b7223 */ /* 0x000fe2000000000a */
[----:B0-2---:R-:W-:Y:S06]  /*01a0*/  @!P0 BRA `(.L_x_11) ;  /* 0x00000000000c8947 */ /* 0x005fec0003800000 */
[----:B------:R-:W-:-:S07]  /*01b0*/  MOV R6, 0x1d0 ;  /* 0x000001d000067802 */ /* 0x000fce0000000f00 */
[----:B-----5:R-:W-:Y:S05]  /*01c0*/  CALL.REL.NOINC `($__internal_0_$__cuda_sm3x_div_rn_noftz_f32_slowpath) ;  /* 0x00000000001c7944 */ /* 0x020fea0003c00000 */
[----:B------:R-:W-:-:S07]  /*01d0*/  IMAD.MOV.U32 R11, RZ, RZ, R0 ;  /* 0x000000ffff0b7224 */ /* 0x000fce00078e0000 */
.L_x_11:
[----:B------:R-:W-:Y:S05]  /*01e0*/  BSYNC.RECONVERGENT B0 ;  /* 0x0000000000007941 */ /* 0x000fea0003800200 */
.L_x_10:
[----:B------:R-:W0:Y:S01]  /*01f0*/  LDC.64 R6, c[0x0][0x3a0] ;  /* 0x0000e800ff067b82 */ /* 0x000e220000000a00 */
[----:B-----5:R-:W-:Y:S01]  /*0200*/  FADD R11, R4, -R11 ;  /* 0x8000000b040b7221 */ /* 0x020fe20000000000 */
[----:B0-----:R-:W-:-:S05]  /*0210*/  IMAD.WIDE R2, R2, 0x4, R6 ;  /* 0x0000000402027825 */ /* 0x001fca00078e0206 */
[----:B------:R-:W-:Y:S01]  /*0220*/  STG.E desc[UR4][R2.64], R11 ;  /* 0x0000000b02007986 */ /* 0x000fe2000c101904 */
[----:B------:R-:W-:Y:S05]  /*0230*/  EXIT ;  /* 0x000000000000794d */ /* 0x000fea0003800000 */
        .weak           $__internal_0_$__cuda_sm3x_div_rn_noftz_f32_slowpath
        .type           $__internal_0_$__cuda_sm3x_div_rn_noftz_f32_slowpath,@function
        .size           $__internal_0_$__cuda_sm3x_div_rn_noftz_f32_slowpath,(.L_x_133 - $__internal_0_$__cuda_sm3x_div_rn_noftz_f32_slowpath)
$__internal_0_$__cuda_sm3x_div_rn_noftz_f32_slowpath:
[--C-:B------:R-:W-:Y:S01]  /*0240*/  SHF.R.U32.HI R7, RZ, 0x17, R3.reuse ;  /* 0x00000017ff077819 */ /* 0x100fe20000011603 */
[----:B------:R-:W-:Y:S01]  /*0250*/  BSSY.RECONVERGENT B1, `(.L_x_12) ;  /* 0x0000064000017945 */ /* 0x000fe20003800200 */
[--C-:B------:R-:W-:Y:S01]  /*0260*/  SHF.R.U32.HI R5, RZ, 0x17, R0.reuse ;  /* 0x00000017ff057819 */ /* 0x100fe20000011600 */
[----:B------:R-:W-:Y:S01]  /*0270*/  IMAD.MOV.U32 R8, RZ, RZ, R0 ;  /* 0x000000ffff087224 */ /* 0x000fe200078e0000 */
[----:B------:R-:W-:Y:S01]  /*0280*/  LOP3.LUT R7, R7, 0xff, RZ, 0xc0, !PT ;  /* 0x000000ff07077812 */ /* 0x000fe200078ec0ff */
[----:B------:R-:W-:Y:S01]  /*0290*/  IMAD.MOV.U32 R9, RZ, RZ, R3 ;  /* 0x000000ffff097224 */ /* 0x000fe200078e0003 */
[----:B------:R-:W-:-:S03]  /*02a0*/  LOP3.LUT R5, R5, 0xff, RZ, 0xc0, !PT ;  /* 0x000000ff05057812 */ /* 0x000fc600078ec0ff */
[----:B------:R-:W-:Y:S02]  /*02b0*/  VIADD R12, R7, 0xffffffff ;  /* 0xffffffff070c7836 */ /* 0x000fe40000000000 */
[----:B------:R-:W-:-:S03]  /*02c0*/  VIADD R11, R5, 0xffffffff ;  /* 0xffffffff050b7836 */ /* 0x000fc60000000000 */
[----:B------:R-:W-:-:S04]  /*02d0*/  ISETP.GT.U32.AND P0, PT, R12, 0xfd, PT ;  /* 0x000000fd0c00780c */ /* 0x000fc80003f04070 */
[----:B------:R-:W-:-:S13]  /*02e0*/  ISETP.GT.U32.OR P0, PT, R11, 0xfd, P0 ;  /* 0x000000fd0b00780c */ /* 0x000fda0000704470 */
[----:B------:R-:W-:Y:S01]  /*02f0*/  @!P0 IMAD.MOV.U32 R10, RZ, RZ, RZ ;  /* 0x000000ffff0a8224 */ /* 0x000fe200078e00ff */
[----:B------:R-:W-:Y:S06]  /*0300*/  @!P0 BRA `(.L_x_13) ;  /* 0x00000000005c8947 */ /* 0x000fec0003800000 */
[----:B------:R-:W-:Y:S02]  /*0310*/  FSETP.GTU.FTZ.AND P0, PT, |R0|, +INF , PT ;  /* 0x7f8000000000780b */ /* 0x000fe40003f1c200 */
[----:B------:R-:W-:-:S04]  /*0320*/  FSETP.GTU.FTZ.AND P1, PT, |R3|, +INF , PT ;  /* 0x7f8000000300780b */ /* 0x000fc80003f3c200 */
[----:B------:R-:W-:-:S13]  /*0330*/  PLOP3.LUT P0, PT, P0, P1, PT, 0xf8, 0x8f ;  /* 0x00000000008f781c */ /* 0x000fda0000703f70 */
[----:B------:R-:W-:Y:S05]  /*0340*/  @P0 BRA `(.L_x_14) ;  /* 0x00000004004c0947 */ /* 0x000fea0003800000 */
[----:B------:R-:W-:-:S13]  /*0350*/  LOP3.LUT P0, RZ, R9, 0x7fffffff, R8, 0xc8, !PT ;  /* 0x7fffffff09ff7812 */ /* 0x000fda000780c808 */
[----:B------:R-:W-:Y:S05]  /*0360*/  @!P0 BRA `(.L_x_15) ;  /* 0x00000004003c8947 */ /* 0x000fea0003800000 */
[C---:B------:R-:W-:Y:S02]  /*0370*/  FSETP.NEU.FTZ.AND P2, PT, |R0|.reuse, +INF , PT ;  /* 0x7f8000000000780b */ /* 0x040fe40003f5d200 */
[----:B------:R-:W-:Y:S02]  /*0380*/  FSETP.NEU.FTZ.AND P1, PT, |R3|, +INF , PT ;  /* 0x7f8000000300780b */ /* 0x000fe40003f3d200 */
[----:B------:R-:W-:-:S11]  /*0390*/  FSETP.NEU.FTZ.AND P0, PT, |R0|, +INF , PT ;  /* 0x7f8000000000780b */ /* 0x000fd60003f1d200 */
[----:B------:R-:W-:Y:S05]  /*03a0*/  @!P1 BRA !P2, `(.L_x_15) ;  /* 0x00000004002c9947 */ /* 0x000fea0005000000 */
[----:B------:R-:W-:-:S04]  /*03b0*/  LOP3.LUT P2, RZ, R8, 0x7fffffff, RZ, 0xc0, !PT ;  /* 0x7fffffff08ff7812 */ /* 0x000fc8000784c0ff */
[----:B------:R-:W-:-:S13]  /*03c0*/  PLOP3.LUT P1, PT, P1, P2, PT, 0x2f, 0xf2 ;  /* 0x0000000000f2781c */ /* 0x000fda0000f24577 */
[----:B------:R-:W-:Y:S05]  /*03d0*/  @P1 BRA `(.L_x_16) ;  /* 0x0000000400181947 */ /* 0x000fea0003800000 */
[----:B------:R-:W-:-:S04]  /*03e0*/  LOP3.LUT P1, RZ, R9, 0x7fffffff, RZ, 0xc0, !PT ;  /* 0x7fffffff09ff7812 */ /* 0x000fc8000782c0ff */
[----:B------:R-:W-:-:S13]  /*03f0*/  PLOP3.LUT P0, PT, P0, P1, PT, 0x2f, 0xf2 ;  /* 0x0000000000f2781c */ /* 0x000fda0000702577 */
[----:B------:R-:W-:Y:S05]  /*0400*/  @P0 BRA `(.L_x_17) ;  /* 0x0000000400000947 */ /* 0x000fea0003800000 */
[----:B------:R-:W-:Y:S02]  /*0410*/  ISETP.GE.AND P0, PT, R11, RZ, PT ;  /* 0x000000ff0b00720c */ /* 0x000fe40003f06270 */
[----:B------:R-:W-:-:S11]  /*0420*/  ISETP.GE.AND P1, PT, R12, RZ, PT ;  /* 0x000000ff0c00720c */ /* 0x000fd60003f26270 */
[----:B------:R-:W-:Y:S02]  /*0430*/  @P0 IMAD.MOV.U32 R10, RZ, RZ, RZ ;  /* 0x000000ffff0a0224 */ /* 0x000fe400078e00ff */
[----:B------:R-:W-:Y:S01]  /*0440*/  @!P0 FFMA R8, R0, 1.84467440737095516160e+19, RZ ;  /* 0x5f80000000088823 */ /* 0x000fe200000000ff */
[----:B------:R-:W-:Y:S02]  /*0450*/  @!P0 IMAD.MOV.U32 R10, RZ, RZ, -0x40 ;  /* 0xffffffc0ff0a8424 */ /* 0x000fe400078e00ff */
[----:B------:R-:W-:Y:S02]  /*0460*/  @!P1 FFMA R9, R3, 1.84467440737095516160e+19, RZ ;  /* 0x5f80000003099823 */ /* 0x000fe400000000ff */
[----:B------:R-:W-:-:S07]  /*0470*/  @!P1 VIADD R10, R10, 0x40 ;  /* 0x000000400a0a9836 */ /* 0x000fce0000000000 */
.L_x_13:
[----:B------:R-:W-:Y:S01]  /*0480*/  LEA R0, R7, 0xc0800000, 0x17 ;  /* 0xc080000007007811 */ /* 0x000fe200078eb8ff */
[----:B------:R-:W-:Y:S01]  /*0490*/  VIADD R5, R5, 0xffffff81 ;  /* 0xffffff8105057836 */ /* 0x000fe20000000000 */
[----:B------:R-:W-:Y:S03]  /*04a0*/  BSSY.RECONVERGENT B2, `(.L_x_18) ;  /* 0x0000035000027945 */ /* 0x000fe60003800200 */
[----:B------:R-:W-:Y:S02]  /*04b0*/  IMAD.IADD R9, R9, 0x1, -R0 ;  /* 0x0000000109097824 */ /* 0x000fe400078e0a00 */
[C---:B------:R-:W-:Y:S01]  /*04c0*/  IMAD R0, R5.reuse, -0x800000, R8 ;  /* 0xff80000005007824 */ /* 0x040fe200078e0208 */
[----:B------:R-:W-:Y:S01]  /*04d0*/  IADD3 R5, PT, PT, R5, 0x7f, -R7 ;  /* 0x0000007f05057810 */ /* 0x000fe20007ffe807 */
[----:B------:R-:W0:Y:S01]  /*04e0*/  MUFU.RCP R3, R9 ;  /* 0x0000000900037308 */ /* 0x000e220000001000 */
[----:B------:R-:W-:-:S03]  /*04f0*/  FADD.FTZ R11, -R9, -RZ ;  /* 0x800000ff090b7221 */ /* 0x000fc60000010100 */
[----:B------:R-:W-:Y:S02]  /*0500*/  IMAD.IADD R5, R5, 0x1, R10 ;  /* 0x0000000105057824 */ /* 0x000fe400078e020a */
[----:B0-----:R-:W-:-:S04]  /*0510*/  FFMA R12, R3, R11, 1 ;  /* 0x3f800000030c7423 */ /* 0x001fc8000000000b */
[----:B------:R-:W-:-:S04]  /*0520*/  FFMA R12, R3, R12, R3 ;  /* 0x0000000c030c7223 */ /* 0x000fc80000000003 */
[----:B------:R-:W-:-:S04]  /*0530*/  FFMA R3, R0, R12, RZ ;  /* 0x0000000c00037223 */ /* 0x000fc800000000ff */
[----:B------:R-:W-:-:S04]  /*0540*/  FFMA R8, R11, R3, R0 ;  /* 0x000000030b087223 */ /* 0x000fc80000000000 */
[----:B------:R-:W-:-:S04]  /*0550*/  FFMA R13, R12, R8, R3 ;  /* 0x000000080c0d7223 */ /* 0x000fc80000000003 */
[----:B------:R-:W-:-:S04]  /*0560*/  FFMA R8, R11, R13, R0 ;  /* 0x0000000d0b087223 */ /* 0x000fc80000000000 */
[----:B------:R-:W-:-:S05]  /*0570*/  FFMA R0, R12, R8, R13 ;  /* 0x000000080c007223 */ /* 0x000fca000000000d */
[----:B------:R-:W-:-:S04]  /*0580*/  SHF.R.U32.HI R3, RZ, 0x17, R0 ;  /* 0x00000017ff037819 */ /* 0x000fc80000011600 */
[----:B------:R-:W-:-:S05]  /*0590*/  LOP3.LUT R3, R3, 0xff, RZ, 0xc0, !PT ;  /* 0x000000ff03037812 */ /* 0x000fca00078ec0ff */
[----:B------:R-:W-:-:S04]  /*05a0*/  IMAD.IADD R7, R3, 0x1, R5 ;  /* 0x0000000103077824 */ /* 0x000fc800078e0205 */
[----:B------:R-:W-:-:S05]  /*05b0*/  VIADD R3, R7, 0xffffffff ;  /* 0xffffffff07037836 */ /* 0x000fca0000000000 */
[----:B------:R-:W-:-:S13]  /*05c0*/  ISETP.GE.U32.AND P0, PT, R3, 0xfe, PT ;  /* 0x000000fe0300780c */ /* 0x000fda0003f06070 */
[----:B------:R-:W-:Y:S05]  /*05d0*/  @!P0 BRA `(.L_x_19) ;  /* 0x0000000000808947 */ /* 0x000fea0003800000 */
[----:B------:R-:W-:-:S13]  /*05e0*/  ISETP.GT.AND P0, PT, R7, 0xfe, PT ;  /* 0x000000fe0700780c */ /* 0x000fda0003f04270 */
[----:B------:R-:W-:Y:S05]  /*05f0*/  @P0 BRA `(.L_x_20) ;  /* 0x00000000006c0947 */ /* 0x000fea0003800000 */
[----:B------:R-:W-:-:S13]  /*0600*/  ISETP.GE.AND P0, PT, R7, 0x1, PT ;  /* 0x000000010700780c */ /* 0x000fda0003f06270 */
[----:B------:R-:W-:Y:S05]  /*0610*/  @P0 BRA `(.L_x_21) ;  /* 0x0000000000740947 */ /* 0x000fea0003800000 */
[----:B------:R-:W-:Y:S02]  /*0620*/  ISETP.GE.AND P0, PT, R7, -0x18, PT ;  /* 0xffffffe80700780c */ /* 0x000fe40003f06270 */
[----:B------:R-:W-:-:S11]  /*0630*/  LOP3.LUT R0, R0, 0x80000000, RZ, 0xc0, !PT ;  /* 0x8000000000007812 */ /* 0x000fd600078ec0ff */
[----:B------:R-:W-:Y:S05]  /*0640*/  @!P0 BRA `(.L_x_21) ;  /* 0x0000000000688947 */ /* 0x000fea0003800000 */
[CC--:B------:R-:W-:Y:S01]  /*0650*/  FFMA.RZ R3, R12.reuse, R8.reuse, R13 ;  /* 0x000000080c037223 */ /* 0x0c0fe2000000c00d */
[C---:B------:R-:W-:Y:S01]  /*0660*/  VIADD R10, R7.reuse, 0x20 ;  /* 0x00000020070a7836 */ /* 0x040fe20000000000 */
[C---:B------:R-:W-:Y:S02]  /*0670*/  ISETP.NE.AND P2, PT, R7.reuse, RZ, PT ;  /* 0x000000ff0700720c */ /* 0x040fe40003f45270 */
[----:B------:R-:W-:Y:S01]  /*0680*/  ISETP.NE.AND P1, PT, R7, RZ, PT ;  /* 0x000000ff0700720c */ /* 0x000fe20003f25270 */
[----:B------:R-:W-:Y:S01]  /*0690*/  IMAD.MOV R7, RZ, RZ, -R7 ;  /* 0x000000ffff077224 */ /* 0x000fe200078e0a07 */
[----:B------:R-:W-:Y:S01]  /*06a0*/  LOP3.LUT R5, R3, 0x7fffff, RZ, 0xc0, !PT ;  /* 0x007fffff03057812 */ /* 0x000fe200078ec0ff */
[CCC-:B------:R-:W-:Y:S01]  /*06b0*/  FFMA.RP R3, R12.reuse, R8.reuse, R13.reuse ;  /* 0x000000080c037223 */ /* 0x1c0fe2000000800d */
[----:B------:R-:W-:Y:S02]  /*06c0*/  FFMA.RM R8, R12, R8, R13 ;  /* 0x000000080c087223 */ /* 0x000fe4000000400d */
[----:B------:R-:W-:-:S03]  /*06d0*/  LOP3.LUT R5, R5, 0x800000, RZ, 0xfc, !PT ;  /* 0x0080000005057812 */ /* 0x000fc600078efcff */
[----:B------:R-:W-:Y:S02]  /*06e0*/  FSETP.NEU.FTZ.AND P0, PT, R3, R8, PT ;  /* 0x000000080300720b */ /* 0x000fe40003f1d000 */
[----:B------:R-:W-:Y:S02]  /*06f0*/  SHF.L.U32 R10, R5, R10, RZ ;  /* 0x0000000a050a7219 */ /* 0x000fe400000006ff */
[----:B------:R-:W-:Y:S02]  /*0700*/  SEL R8, R7, RZ, P2 ;  /* 0x000000ff07087207 */ /* 0x000fe40001000000 */
[----:B------:R-:W-:Y:S02]  /*0710*/  ISETP.NE.AND P1, PT, R10, RZ, P1 ;  /* 0x000000ff0a00720c */ /* 0x000fe40000f25270 */
[----:B------:R-:W-:Y:S02]  /*0720*/  SHF.R.U32.HI R8, RZ, R8, R5 ;  /* 0x00000008ff087219 */ /* 0x000fe40000011605 */
[----:B------:R-:W-:-:S02]  /*0730*/  PLOP3.LUT P0, PT, P0, P1, PT, 0xf8, 0x8f ;  /* 0x00000000008f781c */ /* 0x000fc40000703f70 */
[----:B------:R-:W-:Y:S02]  /*0740*/  SHF.R.U32.HI R10, RZ, 0x1, R8 ;  /* 0x00000001ff0a7819 */ /* 0x000fe40000011608 */
[----:B------:R-:W-:-:S04]  /*0750*/  SEL R3, RZ, 0x1, !P0 ;  /* 0x00000001ff037807 */ /* 0x000fc80004000000 */
[----:B------:R-:W-:-:S04]  /*0760*/  LOP3.LUT R3, R3, 0x1, R10, 0xf8, !PT ;  /* 0x0000000103037812 */ /* 0x000fc800078ef80a */
[----:B------:R-:W-:-:S05]  /*0770*/  LOP3.LUT R3, R3, R8, RZ, 0xc0, !PT ;  /* 0x0000000803037212 */ /* 0x000fca00078ec0ff */
[----:B------:R-:W-:-:S05]  /*0780*/  IMAD.IADD R3, R10, 0x1, R3 ;  /* 0x000000010a037824 */ /* 0x000fca00078e0203 */
[----:B------:R-:W-:Y:S01]  /*0790*/  LOP3.LUT R0, R3, R0, RZ, 0xfc, !PT ;  /* 0x0000000003007212 */ /* 0x000fe200078efcff */
[----:B------:R-:W-:Y:S06]  /*07a0*/  BRA `(.L_x_21) ;  /* 0x0000000000107947 */ /* 0x000fec0003800000 */
.L_x_20:
[----:B------:R-:W-:-:S04]  /*07b0*/  LOP3.LUT R0, R0, 0x80000000, RZ, 0xc0, !PT ;  /* 0x8000000000007812 */ /* 0x000fc800078ec0ff */
[----:B------:R-:W-:Y:S01]  /*07c0*/  LOP3.LUT R0, R0, 0x7f800000, RZ, 0xfc, !PT ;  /* 0x7f80000000007812 */ /* 0x000fe200078efcff */
[----:B------:R-:W-:Y:S06]  /*07d0*/  BRA `(.L_x_21) ;  /* 0x0000000000047947 */ /* 0x000fec0003800000 */
.L_x_19:
[----:B------:R-:W-:-:S07]  /*07e0*/  IMAD R0, R5, 0x800000, R0 ;  /* 0x0080000005007824 */ /* 0x000fce00078e0200 */
.L_x_21:
[----:B------:R-:W-:Y:S05]  /*07f0*/  BSYNC.RECONVERGENT B2 ;  /* 0x0000000000027941 */ /* 0x000fea0003800200 */
.L_x_18:
[----:B------:R-:W-:Y:S05]  /*0800*/  BRA `(.L_x_22) ;  /* 0x0000000000207947 */ /* 0x000fea0003800000 */
.L_x_17:
[----:B------:R-:W-:-:S04]  /*0810*/  LOP3.LUT R0, R9, 0x80000000, R8, 0x48, !PT ;  /* 0x8000000009007812 */ /* 0x000fc800078e4808 */
[----:B------:R-:W-:Y:S01]  /*0820*/  LOP3.LUT R0, R0, 0x7f800000, RZ, 0xfc, !PT ;  /* 0x7f80000000007812 */ /* 0x000fe200078efcff */
[----:B------:R-:W-:Y:S06]  /*0830*/  BRA `(.L_x_22) ;  /* 0x0000000000147947 */ /* 0x000fec0003800000 */
.L_x_16:
[----:B------:R-:W-:Y:S01]  /*0840*/  LOP3.LUT R0, R9, 0x80000000, R8, 0x48, !PT ;  /* 0x8000000009007812 */ /* 0x000fe200078e4808 */
[----:B------:R-:W-:Y:S06]  /*0850*/  BRA `(.L_x_22) ;  /* 0x00000000000c7947 */ /* 0x000fec0003800000 */
.L_x_15:
[----:B------:R-:W0:Y:S01]  /*0860*/  MUFU.RSQ R0, -QNAN ;  /* 0xffc0000000007908 */ /* 0x000e220000001400 */
[----:B------:R-:W-:Y:S05]  /*0870*/  BRA `(.L_x_22) ;  /* 0x0000000000047947 */ /* 0x000fea0003800000 */
.L_x_14:
[----:B------:R-:W-:-:S07]  /*0880*/  FADD.FTZ R0, R0, R3 ;  /* 0x0000000300007221 */ /* 0x000fce0000010000 */
.L_x_22:
[----:B------:R-:W-:Y:S05]  /*0890*/  BSYNC.RECONVERGENT B1 ;  /* 0x0000000000017941 */ /* 0x000fea0003800200 */
.L_x_12:
[----:B------:R-:W-:-:S04]  /*08a0*/  IMAD.MOV.U32 R7, RZ, RZ, 0x0 ;  /* 0x00000000ff077424 */ /* 0x000fc800078e00ff */
[----:B0-----:R-:W-:Y:S05]  /*08b0*/  RET.REL.NODEC R6 `(subRatio) ;  /* 0xfffffff406d07950 */ /* 0x001fea0003c3ffff */
.L_x_23:
        /* <DEDUP_REMOVED lines=12> */
.L_x_133:


//--------------------- .text.addRatio            --------------------------
	.section	.text.addRatio,"ax",@progbits
	.align	128
        .global         addRatio
        .type           addRatio,@function
        .size           addRatio,(.L_x_134 - addRatio)
        .other          addRatio,@"STO_CUDA_ENTRY STV_DEFAULT"
addRatio:
.text.addRatio:
        /* <DEDUP_REMOVED lines=28> */
[----:B-----5:R-:W-:Y:S05]  /*01c0*/  CALL.REL.NOINC `($__internal_1_$__cuda_sm3x_div_rn_noftz_f32_slowpath) ;  /* 0x00000000001c7944 */ /* 0x020fea0003c00000 */
[----:B------:R-:W-:-:S07]  /*01d0*/  IMAD.MOV.U32 R11, RZ, RZ, R0 ;  /* 0x000000ffff0b7224 */ /* 0x000fce00078e0000 */
.L_x_25:
[----:B------:R-:W-:Y:S05]  /*01e0*/  BSYNC.RECONVERGENT B0 ;  /* 0x0000000000007941 */ /* 0x000fea0003800200 */
.L_x_24:
[----:B------:R-:W0:Y:S01]  /*01f0*/  LDC.64 R6, c[0x0][0x3a0] ;  /* 0x0000e800ff067b82 */ /* 0x000e220000000a00 */
[----:B-----5:R-:W-:Y:S01]  /*0200*/  FADD R11, R4, R11 ;  /* 0x0000000b040b7221 */ /* 0x020fe20000000000 */
[----:B0-----:R-:W-:-:S05]  /*0210*/  IMAD.WIDE R2, R2, 0x4, R6 ;  /* 0x0000000402027825 */ /* 0x001fca00078e0206 */
[----:B------:R-:W-:Y:S01]  /*0220*/  STG.E desc[UR4][R2.64], R11 ;  /* 0x0000000b02007986 */ /* 0x000fe2000c101904 */
[----:B------:R-:W-:Y:S05]  /*0230*/  EXIT ;  /* 0x000000000000794d */ /* 0x000fea0003800000 */
        .weak           $__internal_1_$__cuda_sm3x_div_rn_noftz_f32_slowpath
        .type           $__internal_1_$__cuda_sm3x_div_rn_noftz_f32_slowpath,@function
        .size           $__internal_1_$__cuda_sm3x_div_rn_noftz_f32_slowpath,(.L_x_134 - $__internal_1_$__cuda_sm3x_div_rn_noftz_f32_slowpath)
$__internal_1_$__cuda_sm3x_div_rn_noftz_f32_slowpath:
        /* <DEDUP_REMOVED lines=36> */
.L_x_27:
        /* <DEDUP_REMOVED lines=51> */
.L_x_34:
[----:B------:R-:W-:-:S04]  /*07b0*/  LOP3.LUT R0, R0, 0x80000000, RZ, 0xc0, !PT ;  /* 0x8000000000007812 */ /* 0x000fc800078ec0ff */
[----:B------:R-:W-:Y:S01]  /*07c0*/  LOP3.LUT R0, R0, 0x7f800000, RZ, 0xfc, !PT ;  /* 0x7f80000000007812 */ /* 0x000fe200078efcff */
[----:B------:R-:W-:Y:S06]  /*07d0*/  BRA `(.L_x_35) ;  /* 0x0000000000047947 */ /* 0x000fec0003800000 */
.L_x_33:
[----:B------:R-:W-:-:S07]  /*07e0*/  IMAD R0, R5, 0x800000, R0 ;  /* 0x0080000005007824 */ /* 0x000fce00078e0200 */
.L_x_35:
[----:B------:R-:W-:Y:S05]  /*07f0*/  BSYNC.RECONVERGENT B2 ;  /* 0x0000000000027941 */ /* 0x000fea0003800200 */
.L_x_32:
[----:B------:R-:W-:Y:S05]  /*0800*/  BRA `(.L_x_36) ;  /* 0x0000000000207947 */ /* 0x000fea0003800000 */
.L_x_31:
[----:B------:R-:W-:-:S04]  /*0810*/  LOP3.LUT R0, R9, 0x80000000, R8, 0x48, !PT ;  /* 0x8000000009007812 */ /* 0x000fc800078e4808 */
[----:B------:R-:W-:Y:S01]  /*0820*/  LOP3.LUT R0, R0, 0x7f800000, RZ, 0xfc, !PT ;  /* 0x7f80000000007812 */ /* 0x000fe200078efcff */
[----:B------:R-:W-:Y:S06]  /*0830*/  BRA `(.L_x_36) ;  /* 0x0000000000147947 */ /* 0x000fec0003800000 */
.L_x_30:
[----:B------:R-:W-:Y:S01]  /*0840*/  LOP3.LUT R0, R9, 0x80000000, R8, 0x48, !PT ;  /* 0x8000000009007812 */ /* 0x000fe200078e4808 */
[----:B------:R-:W-:Y:S06]  /*0850*/  BRA `(.L_x_36) ;  /* 0x00000000000c7947 */ /* 0x000fec0003800000 */
.L_x_29:
[----:B------:R-:W0:Y:S01]  /*0860*/  MUFU.RSQ R0, -QNAN ;  /* 0xffc0000000007908 */ /* 0x000e220000001400 */
[----:B------:R-:W-:Y:S05]  /*0870*/  BRA `(.L_x_36) ;  /* 0x0000000000047947 */ /* 0x000fea0003800000 */
.L_x_28:
[----:B------:R-:W-:-:S07]  /*0880*/  FADD.FTZ R0, R0, R3 ;  /* 0x0000000300007221 */ /* 0x000fce0000010000 */
.L_x_36:
[----:B------:R-:W-:Y:S05]  /*0890*/  BSYNC.RECONVERGENT B1 ;  /* 0x0000000000017941 */ /* 0x000fea0003800200 */
.L_x_26:
[----:B------:R-:W-:-:S04]  /*08a0*/  IMAD.MOV.U32 R7, RZ, RZ, 0x0 ;  /* 0x00000000ff077424 */ /* 0x000fc800078e00ff */
[----:B0-----:R-:W-:Y:S05]  /*08b0*/  RET.REL.NODEC R6 `(addRatio) ;  /* 0xfffffff406d07950 */ /* 0x001fea0003c3ffff */
.L_x_37:
        /* <DEDUP_REMOVED lines=12> */
.L_x_134:


//--------------------- .text.addProduct_vs       --------------------------
	.section	.text.addProduct_vs,"ax",@progbits
	.align	128
        .global         addProduct_vs
        .type           addProduct_vs,@function
        .size           addProduct_vs,(.L_x_145 - addProduct_vs)
        .other          addProduct_vs,@"STO_CUDA_ENTRY STV_DEFAULT"
addProduct_vs:
.text.addProduct_vs:
        /* <DEDUP_REMOVED lines=9> */
[----:B------:R-:W1:Y:S01]  /*0090*/  LDCU.64 UR4, c[0x0][0x358] ;  /* 0x00006b00ff0477ac */ /* 0x000e620008000a00 */
[----:B------:R-:W2:Y:S06]  /*00a0*/  LDCU UR6, c[0x0][0x398] ;  /* 0x00007300ff0677ac */ /* 0x000eac0008000800 */
[----:B------:R-:W3:Y:S08]  /*00b0*/  LDC.64 R4, c[0x0][0x390] ;  /* 0x0000e400ff047b82 */ /* 0x000ef00000000a00 */
[----:B------:R-:W4:Y:S01]  /*00c0*/  LDC.64 R6, c[0x0][0x3a0] ;  /* 0x0000e800ff067b82 */ /* 0x000f220000000a00 */
[----:B0-----:R-:W-:-:S06]  /*00d0*/  IMAD.WIDE R2, R9, 0x4, R2 ;  /* 0x0000000409027825 */ /* 0x001fcc00078e0202 */
[----:B-1----:R-:W2:Y:S01]  /*00e0*/  LDG.E R2, desc[UR4][R2.64] ;  /* 0x0000000402027981 */ /* 0x002ea2000c1e1900 */
[----:B---3--:R-:W-:-:S06]  /*00f0*/  IMAD.WIDE R4, R9, 0x4, R4 ;  /* 0x0000000409047825 */ /* 0x008fcc00078e0204 */
[----:B------:R-:W2:Y:S01]  /*0100*/  LDG.E R5, desc[UR4][R4.64] ;  /* 0x0000000404057981 */ /* 0x000ea2000c1e1900 */
[----:B----4-:R-:W-:-:S04]  /*0110*/  IMAD.WIDE R6, R9, 0x4, R6 ;  /* 0x0000000409067825 */ /* 0x010fc800078e0206 */
[----:B--2---:R-:W-:-:S05]  /*0120*/  FFMA R9, R5, UR6, R2 ;  /* 0x0000000605097c23 */ /* 0x004fca0008000002 */
[----:B------:R-:W-:Y:S01]  /*0130*/  STG.E desc[UR4][R6.64], R9 ;  /* 0x0000000906007986 */ /* 0x000fe2000c101904 */
[----:B------:R-:W-:Y:S05]  /*0140*/  EXIT ;  /* 0x000000000000794d */ /* 0x000fea0003800000 */
.L_x_38:
        /* <DEDUP_REMOVED lines=11> */
.L_x_145:


//--------------------- .text.addProduct          --------------------------
	.section	.text.addProduct,"ax",@progbits
	.align	128
        .global         addProduct
        .type           addProduct,@function
        .size           addProduct,(.L_x_146 - addProduct)
        .other          addProduct,@"STO_CUDA_ENTRY STV_DEFAULT"
addProduct:
.text.addProduct:
        /* <DEDUP_REMOVED lines=12> */
[----:B0-----:R-:W-:-:S07]  /*00c0*/  IMAD.WIDE R2, R11, 0x4, R2 ;  /* 0x000000040b027825 */ /* 0x001fce00078e0202 */
[----:B------:R-:W0:Y:S01]  /*00d0*/  LDC.64 R8, c[0x0][0x3a0] ;  /* 0x0000e800ff087b82 */ /* 0x000e220000000a00 */
[----:B-1----:R-:W4:Y:S01]  /*00e0*/  LDG.E R2, desc[UR4][R2.64] ;  /* 0x0000000402027981 */ /* 0x002f22000c1e1900 */
[----:B--2---:R-:W-:-:S06]  /*00f0*/  IMAD.WIDE R4, R11, 0x4, R4 ;  /* 0x000000040b047825 */ /* 0x004fcc00078e0204 */
[----:B------:R-:W4:Y:S01]  /*0100*/  LDG.E R5, desc[UR4][R4.64] ;  /* 0x0000000404057981 */ /* 0x000f22000c1e1900 */
[----:B---3--:R-:W-:-:S06]  /*0110*/  IMAD.WIDE R6, R11, 0x4, R6 ;  /* 0x000000040b067825 */ /* 0x008fcc00078e0206 */
[----:B------:R-:W4:Y:S01]  /*0120*/  LDG.E R6, desc[UR4][R6.64] ;  /* 0x0000000406067981 */ /* 0x000f22000c1e1900 */
[----:B0-----:R-:W-:-:S04]  /*0130*/  IMAD.WIDE R8, R11, 0x4, R8 ;  /* 0x000000040b087825 */ /* 0x001fc800078e0208 */
[----:B----4-:R-:W-:-:S05]  /*0140*/  FFMA R11, R5, R6, R2 ;  /* 0x00000006050b7223 */ /* 0x010fca0000000002 */
[----:B------:R-:W-:Y:S01]  /*0150*/  STG.E desc[UR4][R8.64], R11 ;  /* 0x0000000b08007986 */ /* 0x000fe2000c101904 */
[----:B------:R-:W-:Y:S05]  /*0160*/  EXIT ;  /* 0x000000000000794d */ /* 0x000fea0003800000 */
.L_x_39:
        /* <DEDUP_REMOVED lines=9> */
.L_x_146:


//--------------------- .text.discount            --------------------------
	.section	.text.discount,"ax",@progbits
	.align	128
        .global         discount
        .type           discount,@function
        .size           discount,(.L_x_135 - discount)
        .other          discount,@"STO_CUDA_ENTRY STV_DEFAULT"
discount:
.text.discount:
        /* <DEDUP_REMOVED lines=11> */
[----:B------:R-:W3:Y:S01]  /*00b0*/  LDC R3, c[0x0][0x398] ;  /* 0x0000e600ff037b82 */ /* 0x000ee20000000800 */
[----:B0-----:R-:W-:-:S06]  /*00c0*/  IMAD.WIDE R4, R2, 0x4, R4 ;  /* 0x0000000402047825 */ /* 0x001fcc00078e0204 */
[----:B-1----:R-:W3:Y:S01]  /*00d0*/  LDG.E R4, desc[UR4][R4.64] ;  /* 0x0000000404047981 */ /* 0x002ee2000c1e1900 */
[----:B--2---:R-:W-:-:S05]  /*00e0*/  IMAD.WIDE R6, R2, 0x4, R6 ;  /* 0x0000000402067825 */ /* 0x004fca00078e0206 */
[----:B------:R-:W2:Y:S01]  /*00f0*/  LDG.E R0, desc[UR4][R6.64] ;  /* 0x0000000406007981 */ /* 0x000ea2000c1e1900 */
[----:B------:R-:W-:Y:S01]  /*0100*/  BSSY.RECONVERGENT B0, `(.L_x_40) ;  /* 0x000000d000007945 */ /* 0x000fe20003800200 */
[----:B---3--:R-:W-:-:S04]  /*0110*/  FFMA R3, R4, R3, 1 ;  /* 0x3f80000004037423 */ /* 0x008fc80000000003 */
[----:B------:R-:W0:Y:S08]  /*0120*/  MUFU.RCP R8, R3 ;  /* 0x0000000300087308 */ /* 0x000e300000001000 */
[----:B--2---:R-:W1:Y:S01]  /*0130*/  FCHK P0, R0, R3 ;  /* 0x0000000300007302 */ /* 0x004e620000000000 */
[----:B0-----:R-:W-:-:S04]  /*0140*/  FFMA R9, -R3, R8, 1 ;  /* 0x3f80000003097423 */ /* 0x001fc80000000108 */
[----:B------:R-:W-:-:S04]  /*0150*/  FFMA R9, R8, R9, R8 ;  /* 0x0000000908097223 */ /* 0x000fc80000000008 */
[----:B------:R-:W-:-:S04]  /*0160*/  FFMA R8, R0, R9, RZ ;  /* 0x0000000900087223 */ /* 0x000fc800000000ff */
[----:B------:R-:W-:-:S04]  /*0170*/  FFMA R10, -R3, R8, R0 ;  /* 0x00000008030a7223 */ /* 0x000fc80000000100 */
[----:B------:R-:W-:Y:S01]  /*0180*/  FFMA R9, R9, R10, R8 ;  /* 0x0000000a09097223 */ /* 0x000fe20000000008 */
[----:B-1----:R-:W-:Y:S06]  /*0190*/  @!P0 BRA `(.L_x_41) ;  /* 0x00000000000c8947 */ /* 0x002fec0003800000 */
[----:B------:R-:W-:-:S07]  /*01a0*/  MOV R4, 0x1c0 ;  /* 0x000001c000047802 */ /* 0x000fce0000000f00 */
[----:B------:R-:W-:Y:S05]  /*01b0*/  CALL.REL.NOINC `($__internal_2_$__cuda_sm3x_div_rn_noftz_f32_slowpath) ;  /* 0x0000000000187944 */ /* 0x000fea0003c00000 */
[----:B------:R-:W-:-:S07]  /*01c0*/  IMAD.MOV.U32 R9, RZ, RZ, R0 ;  /* 0x000000ffff097224 */ /* 0x000fce00078e0000 */
.L_x_41:
[----:B------:R-:W-:Y:S05]  /*01d0*/  BSYNC.RECONVERGENT B0 ;  /* 0x0000000000007941 */ /* 0x000fea0003800200 */
.L_x_40:
[----:B------:R-:W0:Y:S02]  /*01e0*/  LDC.64 R4, c[0x0][0x3a0] ;  /* 0x0000e800ff047b82 */ /* 0x000e240000000a00 */
[----:B0-----:R-:W-:-:S05]  /*01f0*/  IMAD.WIDE R2, R2, 0x4, R4 ;  /* 0x0000000402027825 */ /* 0x001fca00078e0204 */
[----:B------:R-:W-:Y:S01]  /*0200*/  STG.E desc[UR4][R2.64], R9 ;  /* 0x0000000902007986 */ /* 0x000fe2000c101904 */
[----:B------:R-:W-:Y:S05]  /*0210*/  EXIT ;  /* 0x000000000000794d */ /* 0x000fea0003800000 */
        .weak           $__internal_2_$__cuda_sm3x_div_rn_noftz_f32_slowpath
        .type           $__internal_2_$__cuda_sm3x_div_rn_noftz_f32_slowpath,@function
        .size           $__internal_2_$__cuda_sm3x_div_rn_noftz_f32_slowpath,(.L_x_135 - $__internal_2_$__cuda_sm3x_div_rn_noftz_f32_slowpath)
$__internal_2_$__cuda_sm3x_div_rn_noftz_f32_slowpath:
        /* <DEDUP_REMOVED lines=36> */
.L_x_43:
[----:B------:R-:W-:Y:S01]  /*0460*/  LEA R3, R6, 0xc0800000, 0x17 ;  /* 0xc080000006037811 */ /* 0x000fe200078eb8ff */
[----:B------:R-:W-:Y:S01]  /*0470*/  VIADD R5, R5, 0xffffff81 ;  /* 0xffffff8105057836 */ /* 0x000fe20000000000 */
[----:B------:R-:W-:Y:S03]  /*0480*/  BSSY.RECONVERGENT B2, `(.L_x_48) ;  /* 0x0000035000027945 */ /* 0x000fe60003800200 */
[----:B------:R-:W-:Y:S01]  /*0490*/  IMAD.IADD R3, R8, 0x1, -R3 ;  /* 0x0000000108037824 */ /* 0x000fe200078e0a03 */
[C---:B------:R-:W-:Y:S01]  /*04a0*/  IADD3 R6, PT, PT, R5.reuse, 0x7f, -R6 ;  /* 0x0000007f05067810 */ /* 0x040fe20007ffe806 */
[----:B------:R-:W-:Y:S02]  /*04b0*/  IMAD R0, R5, -0x800000, R7 ;  /* 0xff80000005007824 */ /* 0x000fe400078e0207 */
[----:B------:R-:W0:Y:S01]  /*04c0*/  MUFU.RCP R8, R3 ;  /* 0x0000000300087308 */ /* 0x000e220000001000 */
[----:B------:R-:W-:Y:S01]  /*04d0*/  FADD.FTZ R11, -R3, -RZ ;  /* 0x800000ff030b7221 */ /* 0x000fe20000010100 */
[----:B------:R-:W-:-:S03]  /*04e0*/  IMAD.IADD R6, R6, 0x1, R9 ;  /* 0x0000000106067824 */ /* 0x000fc600078e0209 */
        /* <DEDUP_REMOVED lines=20> */
[CCC-:B------:R-:W-:Y:S01]  /*0630*/  FFMA.RZ R3, R10.reuse, R8.reuse, R7.reuse ;  /* 0x000000080a037223 */ /* 0x1c0fe2000000c007 */
[CCC-:B------:R-:W-:Y:S01]  /*0640*/  FFMA.RM R6, R10.reuse, R8.reuse, R7.reuse ;  /* 0x000000080a067223 */ /* 0x1c0fe20000004007 */
[C---:B------:R-:W-:Y:S02]  /*0650*/  ISETP.NE.AND P2, PT, R9.reuse, RZ, PT ;  /* 0x000000ff0900720c */ /* 0x040fe40003f45270 */
[----:B------:R-:W-:Y:S02]  /*0660*/  ISETP.NE.AND P1, PT, R9, RZ, PT ;  /* 0x000000ff0900720c */ /* 0x000fe40003f25270 */
[----:B------:R-:W-:Y:S01]  /*0670*/  LOP3.LUT R5, R3, 0x7fffff, RZ, 0xc0, !PT ;  /* 0x007fffff03057812 */ /* 0x000fe200078ec0ff */
[----:B------:R-:W-:Y:S01]  /*0680*/  FFMA.RP R3, R10, R8, R7 ;  /* 0x000000080a037223 */ /* 0x000fe20000008007 */
[----:B------:R-:W-:Y:S02]  /*0690*/  VIADD R8, R9, 0x20 ;  /* 0x0000002009087836 */ /* 0x000fe40000000000 */
[----:B------:R-:W-:Y:S01]  /*06a0*/  LOP3.LUT R5, R5, 0x800000, RZ, 0xfc, !PT ;  /* 0x0080000005057812 */ /* 0x000fe200078efcff */
[----:B------:R-:W-:Y:S01]  /*06b0*/  IMAD.MOV R7, RZ, RZ, -R9 ;  /* 0x000000ffff077224 */ /* 0x000fe200078e0a09 */
[----:B------:R-:W-:-:S02]  /*06c0*/  FSETP.NEU.FTZ.AND P0, PT, R3, R6, PT ;  /* 0x000000060300720b */ /* 0x000fc40003f1d000 */
[----:B------:R-:W-:Y:S02]  /*06d0*/  SHF.L.U32 R8, R5, R8, RZ ;  /* 0x0000000805087219 */ /* 0x000fe400000006ff */
[----:B------:R-:W-:Y:S02]  /*06e0*/  SEL R6, R7, RZ, P2 ;  /* 0x000000ff07067207 */ /* 0x000fe40001000000 */
[----:B------:R-:W-:Y:S02]  /*06f0*/  ISETP.NE.AND P1, PT, R8, RZ, P1 ;  /* 0x000000ff0800720c */ /* 0x000fe40000f25270 */
[----:B------:R-:W-:Y:S02]  /*0700*/  SHF.R.U32.HI R6, RZ, R6, R5 ;  /* 0x00000006ff067219 */ /* 0x000fe40000011605 */
[----:B------:R-:W-:Y:S02]  /*0710*/  PLOP3.LUT P0, PT, P0, P1, PT, 0xf8, 0x8f ;  /* 0x00000000008f781c */ /* 0x000fe40000703f70 */
[----:B------:R-:W-:-:S02]  /*0720*/  SHF.R.U32.HI R8, RZ, 0x1, R6 ;  /* 0x00000001ff087819 */ /* 0x000fc40000011606 */
[----:B------:R-:W-:-:S04]  /*0730*/  SEL R3, RZ, 0x1, !P0 ;  /* 0x00000001ff037807 */ /* 0x000fc80004000000 */
[----:B------:R-:W-:-:S04]  /*0740*/  LOP3.LUT R3, R3, 0x1, R8, 0xf8, !PT ;  /* 0x0000000103037812 */ /* 0x000fc800078ef808 */
[----:B------:R-:W-:-:S05]  /*0750*/  LOP3.LUT R3, R3, R6, RZ, 0xc0, !PT ;  /* 0x0000000603037212 */ /* 0x000fca00078ec0ff */
[----:B------:R-:W-:-:S05]  /*0760*/  IMAD.IADD R3, R8, 0x1, R3 ;  /* 0x0000000108037824 */ /* 0x000fca00078e0203 */
[----:B------:R-:W-:Y:S01]  /*0770*/  LOP3.LUT R0, R3, R0, RZ, 0xfc, !PT ;  /* 0x0000000003007212 */ /* 0x000fe200078efcff */
[----:B------:R-:W-:Y:S06]  /*0780*/  BRA `(.L_x_51) ;  /* 0x0000000000107947 */ /* 0x000fec0003800000 */
.L_x_50:
[----:B------:R-:W-:-:S04]  /*0790*/  LOP3.LUT R0, R0, 0x80000000, RZ, 0xc0, !PT ;  /* 0x8000000000007812 */ /* 0x000fc800078ec0ff */
[----:B------:R-:W-:Y:S01]  /*07a0*/  LOP3.LUT R0, R0, 0x7f800000, RZ, 0xfc, !PT ;  /* 0x7f80000000007812 */ /* 0x000fe200078efcff */
[----:B------:R-:W-:Y:S06]  /*07b0*/  BRA `(.L_x_51) ;  /* 0x0000000000047947 */ /* 0x000fec0003800000 */
.L_x_49:
[----:B------:R-:W-:-:S07]  /*07c0*/  IMAD R0, R6, 0x800000, R0 ;  /* 0x0080000006007824 */ /* 0x000fce00078e0200 */
.L_x_51:
[----:B------:R-:W-:Y:S05]  /*07d0*/  BSYNC.RECONVERGENT B2 ;  /* 0x0000000000027941 */ /* 0x000fea0003800200 */
.L_x_48:
[----:B------:R-:W-:Y:S05]  /*07e0*/  BRA `(.L_x_52) ;  /* 0x0000000000207947 */ /* 0x000fea0003800000 */
.L_x_47:
[----:B------:R-:W-:-:S04]  /*07f0*/  LOP3.LUT R0, R8, 0x80000000, R7, 0x48, !PT ;  /* 0x8000000008007812 */ /* 0x000fc800078e4807 */
[----:B------:R-:W-:Y:S01]  /*0800*/  LOP3.LUT R0, R0, 0x7f800000, RZ, 0xfc, !PT ;  /* 0x7f80000000007812 */ /* 0x000fe200078efcff */
[----:B------:R-:W-:Y:S06]  /*0810*/  BRA `(.L_x_52) ;  /* 0x0000000000147947 */ /* 0x000fec0003800000 */
.L_x_46:
[----:B------:R-:W-:Y:S01]  /*0820*/  LOP3.LUT R0, R8, 0x80000000, R7, 0x48, !PT ;  /* 0x8000000008007812 */ /* 0x000fe200078e4807 */
[----:B------:R-:W-:Y:S06]  /*0830*/  BRA `(.L_x_52) ;  /* 0x00000000000c7947 */ /* 0x000fec0003800000 */
.L_x_45:
[----:B------:R-:W0:Y:S01]  /*0840*/  MUFU.RSQ R0, -QNAN ;  /* 0xffc0000000007908 */ /* 0x000e220000001400 */
[----:B------:R-:W-:Y:S05]  /*0850*/  BRA `(.L_x_52) ;  /* 0x0000000000047947 */ /* 0x000fea0003800000 */
.L_x_44:
[----:B------:R-:W-:-:S07]  /*0860*/  FADD.FTZ R0, R0, R3 ;  /* 0x0000000300007221 */ /* 0x000fce0000010000 */
.L_x_52:
[----:B------:R-:W-:Y:S05]  /*0870*/  BSYNC.RECONVERGENT B1 ;  /* 0x0000000000017941 */ /* 0x000fea0003800200 */
.L_x_42:
[----:B------:R-:W-:-:S04]  /*0880*/  IMAD.MOV.U32 R5, RZ, RZ, 0x0 ;  /* 0x00000000ff057424 */ /* 0x000fc800078e00ff */
[----:B0-----:R-:W-:Y:S05]  /*0890*/  RET.REL.NODEC R4 `(discount) ;  /* 0xfffffff404d87950 */ /* 0x001fea0003c3ffff */
.L_x_53:
        /* <DEDUP_REMOVED lines=14> */
.L_x_135:


//--------------------- .text.accrue              --------------------------
	.section	.text.accrue,"ax",@progbits
	.align	128
        .global         accrue
        .type           accrue,@function
        .size           accrue,(.L_x_148 - accrue)
        .other          accrue,@"STO_CUDA_ENTRY STV_DEFAULT"
accrue:
.text.accrue:
        /* <DEDUP_REMOVED lines=12> */
[----:B0-----:R-:W-:-:S07]  /*00c0*/  IMAD.WIDE R4, R9, 0x4, R4 ;  /* 0x0000000409047825 */ /* 0x001fce00078e0204 */
[----:B------:R-:W0:Y:S01]  /*00d0*/  LDC.64 R6, c[0x0][0x3a0] ;  /* 0x0000e800ff067b82 */ /* 0x000e220000000a00 */
[----:B-1----:R-:W3:Y:S01]  /*00e0*/  LDG.E R4, desc[UR4][R4.64] ;  /* 0x0000000404047981 */ /* 0x002ee2000c1e1900 */
[----:B--2---:R-:W-:-:S06]  /*00f0*/  IMAD.WIDE R2, R9, 0x4, R2 ;  /* 0x0000000409027825 */ /* 0x004fcc00078e0202 */
[----:B------:R-:W2:Y:S01]  /*0100*/  LDG.E R2, desc[UR4][R2.64] ;  /* 0x0000000402027981 */ /* 0x000ea2000c1e1900 */
[----:B0-----:R-:W-:-:S04]  /*0110*/  IMAD.WIDE R6, R9, 0x4, R6 ;  /* 0x0000000409067825 */ /* 0x001fc800078e0206 */
[----:B---3--:R-:W-:-:S04]  /*0120*/  FFMA R11, R4, R11, 1 ;  /* 0x3f800000040b7423 */ /* 0x008fc8000000000b */
[----:B--2---:R-:W-:-:S05]  /*0130*/  FMUL R11, R2, R11 ;  /* 0x0000000b020b7220 */ /* 0x004fca0000400000 */
[----:B------:R-:W-:Y:S01]  /*0140*/  STG.E desc[UR4][R6.64], R11 ;  /* 0x0000000b06007986 */ /* 0x000fe2000c101904 */
[----:B------:R-:W-:Y:S05]  /*0150*/  EXIT ;  /* 0x000000000000794d */ /* 0x000fea0003800000 */
.L_x_54:
        /* <DEDUP_REMOVED lines=10> */
.L_x_148:


//--------------------- .text.cuDiv               --------------------------
	.section	.text.cuDiv,"ax",@progbits
	.align	128
        .global         cuDiv
        .type           cuDiv,@function
        .size           cuDiv,(.L_x_136 - cuDiv)
        .other          cuDiv,@"STO_CUDA_ENTRY STV_DEFAULT"
cuDiv:
.text.cuDiv:
        /* <DEDUP_REMOVED lines=10> */
[----:B------:R-:W2:Y:S01]  /*00a0*/  LDC.64 R4, c[0x0][0x388] ;  /* 0x0000e200ff047b82 */ /* 0x000ea20000000a00 */
[----:B0-----:R-:W-:-:S05]  /*00b0*/  IMAD.WIDE R6, R2, 0x4, R6 ;  /* 0x0000000402067825 */ /* 0x001fca00078e0206 */
[----:B-1----:R-:W3:Y:S01]  /*00c0*/  LDG.E R3, desc[UR4][R6.64] ;  /* 0x0000000406037981 */ /* 0x002ee2000c1e1900 */
[----:B--2---:R-:W-:-:S05]  /*00d0*/  IMAD.WIDE R4, R2, 0x4, R4 ;  /* 0x0000000402047825 */ /* 0x004fca00078e0204 */
[----:B------:R-:W2:Y:S01]  /*00e0*/  LDG.E R0, desc[UR4][R4.64] ;  /* 0x0000000404007981 */ /* 0x000ea2000c1e1900 */
[----:B------:R-:W-:Y:S01]  /*00f0*/  BSSY.RECONVERGENT B0, `(.L_x_55) ;  /* 0x000000c000007945 */ /* 0x000fe20003800200 */
[----:B---3--:R-:W0:Y:S08]  /*0100*/  MUFU.RCP R8, R3 ;  /* 0x0000000300087308 */ /* 0x008e300000001000 */
        /* <DEDUP_REMOVED lines=8> */
[----:B------:R-:W-:Y:S05]  /*0190*/  CALL.REL.NOINC `($__internal_3_$__cuda_sm3x_div_rn_noftz_f32_slowpath) ;  /* 0x0000000000187944 */ /* 0x000fea0003c00000 */
[----:B------:R-:W-:-:S07]  /*01a0*/  IMAD.MOV.U32 R9, RZ, RZ, R0 ;  /* 0x000000ffff097224 */ /* 0x000fce00078e0000 */
.L_x_56:
[----:B------:R-:W-:Y:S05]  /*01b0*/  BSYNC.RECONVERGENT B0 ;  /* 0x0000000000007941 */ /* 0x000fea0003800200 */
.L_x_55:
[----:B------:R-:W0:Y:S02]  /*01c0*/  LDC.64 R4, c[0x0][0x398] ;  /* 0x0000e600ff047b82 */ /* 0x000e240000000a00 */
[----:B0-----:R-:W-:-:S05]  /*01d0*/  IMAD.WIDE R2, R2, 0x4, R4 ;  /* 0x0000000402027825 */ /* 0x001fca00078e0204 */
[----:B------:R-:W-:Y:S01]  /*01e0*/  STG.E desc[UR4][R2.64], R9 ;  /* 0x0000000902007986 */ /* 0x000fe2000c101904 */
[----:B------:R-:W-:Y:S05]  /*01f0*/  EXIT ;  /* 0x000000000000794d */ /* 0x000fea0003800000 */
        .weak           $__internal_3_$__cuda_sm3x_div_rn_noftz_f32_slowpath
        .type           $__internal_3_$__cuda_sm3x_div_rn_noftz_f32_slowpath,@function
        .size           $__internal_3_$__cuda_sm3x_div_rn_noftz_f32_slowpath,(.L_x_136 - $__internal_3_$__cuda_sm3x_div_rn_noftz_f32_slowpath)
$__internal_3_$__cuda_sm3x_div_rn_noftz_f32_slowpath:
        /* <DEDUP_REMOVED lines=36> */
.L_x_58:
        /* <DEDUP_REMOVED lines=51> */
.L_x_65:
[----:B------:R-:W-:-:S04]  /*0770*/  LOP3.LUT R0, R0, 0x80000000, RZ, 0xc0, !PT ;  /* 0x8000000000007812 */ /* 0x000fc800078ec0ff */
[----:B------:R-:W-:Y:S01]  /*0780*/  LOP3.LUT R0, R0, 0x7f800000, RZ, 0xfc, !PT ;  /* 0x7f80000000007812 */ /* 0x000fe200078efcff */
[----:B------:R-:W-:Y:S06]  /*0790*/  BRA `(.L_x_66) ;  /* 0x0000000000047947 */ /* 0x000fec0003800000 */
.L_x_64:
[----:B------:R-:W-:-:S07]  /*07a0*/  IMAD R0, R6, 0x800000, R0 ;  /* 0x0080000006007824 */ /* 0x000fce00078e0200 */
.L_x_66:
[----:B------:R-:W-:Y:S05]  /*07b0*/  BSYNC.RECONVERGENT B2 ;  /* 0x0000000000027941 */ /* 0x000fea0003800200 */
.L_x_63:
[----:B------:R-:W-:Y:S05]  /*07c0*/  BRA `(.L_x_67) ;  /* 0x0000000000207947 */ /* 0x000fea0003800000 */
.L_x_62:
[----:B------:R-:W-:-:S04]  /*07d0*/  LOP3.LUT R0, R8, 0x80000000, R7, 0x48, !PT ;  /* 0x8000000008007812 */ /* 0x000fc800078e4807 */
[----:B------:R-:W-:Y:S01]  /*07e0*/  LOP3.LUT R0, R0, 0x7f800000, RZ, 0xfc, !PT ;  /* 0x7f80000000007812 */ /* 0x000fe200078efcff */
[----:B------:R-:W-:Y:S06]  /*07f0*/  BRA `(.L_x_67) ;  /* 0x0000000000147947 */ /* 0x000fec0003800000 */
.L_x_61:
[----:B------:R-:W-:Y:S01]  /*0800*/  LOP3.LUT R0, R8, 0x80000000, R7, 0x48, !PT ;  /* 0x8000000008007812 */ /* 0x000fe200078e4807 */
[----:B------:R-:W-:Y:S06]  /*0810*/  BRA `(.L_x_67) ;  /* 0x00000000000c7947 */ /* 0x000fec0003800000 */
.L_x_60:
[----:B------:R-:W0:Y:S01]  /*0820*/  MUFU.RSQ R0, -QNAN ;  /* 0xffc0000000007908 */ /* 0x000e220000001400 */
[----:B------:R-:W-:Y:S05]  /*0830*/  BRA `(.L_x_67) ;  /* 0x0000000000047947 */ /* 0x000fea0003800000 */
.L_x_59:
[----:B------:R-:W-:-:S07]  /*0840*/  FADD.FTZ R0, R0, R3 ;  /* 0x0000000300007221 */ /* 0x000fce0000010000 */
.L_x_67:
[----:B------:R-:W-:Y:S05]  /*0850*/  BSYNC.RECONVERGENT B1 ;  /* 0x0000000000017941 */ /* 0x000fea0003800200 */
.L_x_57:
[----:B------:R-:W-:-:S04]  /*0860*/  IMAD.MOV.U32 R5, RZ, RZ, 0x0 ;  /* 0x00000000ff057424 */ /* 0x000fc800078e00ff */
[----:B0-----:R-:W-:Y:S05]  /*0870*/  RET.REL.NODEC R4 `(cuDiv) ;  /* 0xfffffff404e07950 */ /* 0x001fea0003c3ffff */
.L_x_68:
        /* <DEDUP_REMOVED lines=16> */
.L_x_136:


//--------------------- .text.mult                --------------------------
	.section	.text.mult,"ax",@progbits
	.align	128
        .global         mult
        .type           mult,@function
        .size           mult,(.L_x_150 - mult)
        .other          mult,@"STO_CUDA_ENTRY STV_DEFAULT"
mult:
.text.mult:
        /* <DEDUP_REMOVED lines=12> */
[----:B0-----:R-:W-:-:S06]  /*00c0*/  IMAD.WIDE R2, R9, 0x4, R2 ;  /* 0x0000000409027825 */ /* 0x001fcc00078e0202 */
[----:B-1----:R-:W4:Y:S01]  /*00d0*/  LDG.E R2, desc[UR4][R2.64] ;  /* 0x0000000402027981 */ /* 0x002f22000c1e1900 */
[----:B--2---:R-:W-:-:S06]  /*00e0*/  IMAD.WIDE R4, R9, 0x4, R4 ;  /* 0x0000000409047825 */ /* 0x004fcc00078e0204 */
[----:B------:R-:W4:Y:S01]  /*00f0*/  LDG.E R5, desc[UR4][R4.64] ;  /* 0x0000000404057981 */ /* 0x000f22000c1e1900 */
[----:B---3--:R-:W-:-:S04]  /*0100*/  IMAD.WIDE R6, R9, 0x4, R6 ;  /* 0x0000000409067825 */ /* 0x008fc800078e0206 */
[----:B----4-:R-:W-:-:S05]  /*0110*/  FMUL R9, R2, R5 ;  /* 0x0000000502097220 */ /* 0x010fca0000400000 */
[----:B------:R-:W-:Y:S01]  /*0120*/  STG.E desc[UR4][R6.64], R9 ;  /* 0x0000000906007986 */ /* 0x000fe2000c101904 */
[----:B------:R-:W-:Y:S05]  /*0130*/  EXIT ;  /* 0x000000000000794d */ /* 0x000fea0003800000 */
.L_x_69:
        /* <DEDUP_REMOVED lines=12> */
.L_x_150:


//--------------------- .text.sub                 --------------------------
	.section	.text.sub,"ax",@progbits
	.align	128
        .global         sub
        .type           sub,@function
        .size           sub,(.L_x_151 - sub)
        .other          sub,@"STO_CUDA_ENTRY STV_DEFAULT"
sub:
.text.sub:
        /* <DEDUP_REMOVED lines=17> */
[----:B----4-:R-:W-:-:S05]  /*0110*/  FADD R9, R2, -R5 ;  /* 0x8000000502097221 */ /* 0x010fca0000000000 */
[----:B------:R-:W-:Y:S01]  /*0120*/  STG.E desc[UR4][R6.64], R9 ;  /* 0x0000000906007986 */ /* 0x000fe2000c101904 */
[----:B------:R-:W-:Y:S05]  /*0130*/  EXIT ;  /* 0x000000000000794d */ /* 0x000fea0003800000 */
.L_x_70:
        /* <DEDUP_REMOVED lines=12> */
.L_x_151:


//--------------------- .text.add                 --------------------------
	.section	.text.add,"ax",@progbits
	.align	128
        .global         add
        .type           add,@function
        .size           add,(.L_x_152 - add)
        .other          add,@"STO_CUDA_ENTRY STV_DEFAULT"
add:
.text.add:
        /* <DEDUP_REMOVED lines=17> */
[----:B----4-:R-:W-:-:S05]  /*0110*/  FADD R9, R2, R5 ;  /* 0x0000000502097221 */ /* 0x010fca0000000000 */
[----:B------:R-:W-:Y:S01]  /*0120*/  STG.E desc[UR4][R6.64], R9 ;  /* 0x0000000906007986 */ /* 0x000fe2000c101904 */
[----:B------:R-:W-:Y:S05]  /*0130*/  EXIT ;  /* 0x000000000000794d */ /* 0x000fea0003800000 */
.L_x_71:
        /* <DEDUP_REMOVED lines=12> */
.L_x_152:


//--------------------- .text.cuFloor             --------------------------
	.section	.text.cuFloor,"ax",@progbits
	.align	128
        .global         cuFloor
        .type           cuFloor,@function
        .size           cuFloor,(.L_x_153 - cuFloor)
        .other          cuFloor,@"STO_CUDA_ENTRY STV_DEFAULT"
cuFloor:
.text.cuFloor:
        /* <DEDUP_REMOVED lines=16> */
[----:B---3--:R-:W-:Y:S01]  /*0100*/  IMAD.WIDE R6, R9, 0x4, R6 ;  /* 0x0000000409067825 */ /* 0x008fe200078e0206 */
[----:B----4-:R-:W-:-:S04]  /*0110*/  FSETP.GT.AND P0, PT, R2, R5, PT ;  /* 0x000000050200720b */ /* 0x010fc80003f04000 */
[----:B------:R-:W-:-:S05]  /*0120*/  FSEL R9, R2, R5, P0 ;  /* 0x0000000502097208 */ /* 0x000fca0000000000 */
[----:B------:R-:W-:Y:S01]  /*0130*/  STG.E desc[UR4][R6.64], R9 ;  /* 0x0000000906007986 */ /* 0x000fe2000c101904 */
[----:B------:R-:W-:Y:S05]  /*0140*/  EXIT ;  /* 0x000000000000794d */ /* 0x000fea0003800000 */
.L_x_72:
        /* <DEDUP_REMOVED lines=11> */
.L_x_153:


//--------------------- .text.cap                 --------------------------
	.section	.text.cap,"ax",@progbits
	.align	128
        .global         cap
        .type           cap,@function
        .size           cap,(.L_x_154 - cap)
        .other          cap,@"STO_CUDA_ENTRY STV_DEFAULT"
cap:
.text.cap:
        /* <DEDUP_REMOVED lines=17> */
[----:B----4-:R-:W-:-:S04]  /*0110*/  FSETP.GEU.AND P0, PT, R2, R5, PT ;  /* 0x000000050200720b */ /* 0x010fc80003f0e000 */
[----:B------:R-:W-:-:S05]  /*0120*/  FSEL R9, R2, R5, !P0 ;  /* 0x0000000502097208 */ /* 0x000fca0004000000 */
[----:B------:R-:W-:Y:S01]  /*0130*/  STG.E desc[UR4][R6.64], R9 ;  /* 0x0000000906007986 */ /* 0x000fe2000c101904 */
[----:B------:R-:W-:Y:S05]  /*0140*/  EXIT ;  /* 0x000000000000794d */ /* 0x000fea0003800000 */
.L_x_73:
        /* <DEDUP_REMOVED lines=11> */
.L_x_154:


//--------------------- .text.cuAbs               --------------------------
	.section	.text.cuAbs,"ax",@progbits
	.align	128
        .global         cuAbs
        .type           cuAbs,@function
        .size           cuAbs,(.L_x_155 - cuAbs)
        .other          cuAbs,@"STO_CUDA_ENTRY STV_DEFAULT"
cuAbs:
.text.cuAbs:
        /* <DEDUP_REMOVED lines=11> */
[----:B0-----:R-:W-:-:S06]  /*00b0*/  IMAD.WIDE R2, R7, 0x4, R2 ;  /* 0x0000000407027825 */ /* 0x001fcc00078e0202 */
[----:B-1----:R-:W3:Y:S01]  /*00c0*/  LDG.E R2, desc[UR4][R2.64] ;  /* 0x0000000402027981 */ /* 0x002ee2000c1e1900 */
[----:B--2---:R-:W-:-:S04]  /*00d0*/  IMAD.WIDE R4, R7, 0x4, R4 ;  /* 0x0000000407047825 */ /* 0x004fc800078e0204 */
[----:B---3--:R-:W-:-:S05]  /*00e0*/  FADD R7, |R2|, -RZ ;  /* 0x800000ff02077221 */ /* 0x008fca0000000200 */
[----:B------:R-:W-:Y:S01]  /*00f0*/  STG.E desc[UR4][R4.64], R7 ;  /* 0x0000000704007986 */ /* 0x000fe2000c101904 */
[----:B------:R-:W-:Y:S05]  /*0100*/  EXIT ;  /* 0x000000000000794d */ /* 0x000fea0003800000 */
.L_x_74:
        /* <DEDUP_REMOVED lines=15> */
.L_x_155:


//--------------------- .text.invert              --------------------------
	.section	.text.invert,"ax",@progbits
	.align	128
        .global         invert
        .type           invert,@function
        .size           invert,(.L_x_137 - invert)
        .other          invert,@"STO_CUDA_ENTRY STV_DEFAULT"
invert:
.text.invert:
        /* <DEDUP_REMOVED lines=10> */
[----:B0-----:R-:W-:-:S05]  /*00a0*/  IMAD.WIDE R4, R3, 0x4, R4 ;  /* 0x0000000403047825 */ /* 0x001fca00078e0204 */
[----:B-1----:R-:W2:Y:S01]  /*00b0*/  LDG.E R0, desc[UR4][R4.64] ;  /* 0x0000000404007981 */ /* 0x002ea2000c1e1900 */
[----:B------:R-:W-:Y:S01]  /*00c0*/  BSSY.RECONVERGENT B0, `(.L_x_75) ;  /* 0x000000c000007945 */ /* 0x000fe20003800200 */
[----:B--2---:R-:W-:-:S05]  /*00d0*/  VIADD R2, R0, 0x1800000 ;  /* 0x0180000000027836 */ /* 0x004fca0000000000 */
[----:B------:R-:W-:-:S04]  /*00e0*/  LOP3.LUT R2, R2, 0x7f800000, RZ, 0xc0, !PT ;  /* 0x7f80000002027812 */ /* 0x000fc800078ec0ff */
[----:B------:R-:W-:-:S13]  /*00f0*/  ISETP.GT.U32.AND P0, PT, R2, 0x1ffffff, PT ;  /* 0x01ffffff0200780c */ /* 0x000fda0003f04070 */
[----:B------:R-:W-:Y:S05]  /*0100*/  @P0 BRA `(.L_x_76) ;  /* 0x00000000000c0947 */ /* 0x000fea0003800000 */
[----:B------:R-:W-:-:S07]  /*0110*/  MOV R4, 0x130 ;  /* 0x0000013000047802 */ /* 0x000fce0000000f00 */
[----:B------:R-:W-:Y:S05]  /*0120*/  CALL.REL.NOINC `($__internal_4_$__cuda_sm20_rcp_rn_f32_slowpath) ;  /* 0x0000000000287944 */ /* 0x000fea0003c00000 */
[----:B------:R-:W-:Y:S05]  /*0130*/  BRA `(.L_x_77) ;  /* 0x0000000000107947 */ /* 0x000fea0003800000 */
.L_x_76:
[----:B------:R-:W0:Y:S02]  /*0140*/  MUFU.RCP R7, R0 ;  /* 0x0000000000077308 */ /* 0x000e240000001000 */
[----:B0-----:R-:W-:-:S04]  /*0150*/  FFMA R2, R0, R7, -1 ;  /* 0xbf80000000027423 */ /* 0x001fc80000000007 */
[----:B------:R-:W-:-:S04]  /*0160*/  FADD.FTZ R2, -R2, -RZ ;  /* 0x800000ff02027221 */ /* 0x000fc80000010100 */
[----:B------:R-:W-:-:S07]  /*0170*/  FFMA R7, R7, R2, R7 ;  /* 0x0000000207077223 */ /* 0x000fce0000000007 */
.L_x_77:
[----:B------:R-:W-:Y:S05]  /*0180*/  BSYNC.RECONVERGENT B0 ;  /* 0x0000000000007941 */ /* 0x000fea0003800200 */
.L_x_75:
[----:B------:R-:W0:Y:S02]  /*0190*/  LDC.64 R4, c[0x0][0x390] ;  /* 0x0000e400ff047b82 */ /* 0x000e240000000a00 */
[----:B0-----:R-:W-:-:S05]  /*01a0*/  IMAD.WIDE R2, R3, 0x4, R4 ;  /* 0x0000000403027825 */ /* 0x001fca00078e0204 */
[----:B------:R-:W-:Y:S01]  /*01b0*/  STG.E desc[UR4][R2.64], R7 ;  /* 0x0000000702007986 */ /* 0x000fe2000c101904 */
[----:B------:R-:W-:Y:S05]  /*01c0*/  EXIT ;  /* 0x000000000000794d */ /* 0x000fea0003800000 */
        .weak           $__internal_4_$__cuda_sm20_rcp_rn_f32_slowpath
        .type           $__internal_4_$__cuda_sm20_rcp_rn_f32_slowpath,@function
        .size           $__internal_4_$__cuda_sm20_rcp_rn_f32_slowpath,(.L_x_137 - $__internal_4_$__cuda_sm20_rcp_rn_f32_slowpath)
$__internal_4_$__cuda_sm20_rcp_rn_f32_slowpath:
[----:B------:R-:W-:Y:S01]  /*01d0*/  IMAD.SHL.U32 R2, R0, 0x2, RZ ;  /* 0x0000000200027824 */ /* 0x000fe200078e00ff */
[----:B------:R-:W-:Y:S04]  /*01e0*/  BSSY.RECONVERGENT B1, `(.L_x_78) ;  /* 0x0000030000017945 */ /* 0x000fe80003800200 */
[----:B------:R-:W-:-:S04]  /*01f0*/  SHF.R.U32.HI R2, RZ, 0x18, R2 ;  /* 0x00000018ff027819 */ /* 0x000fc80000011602 */
[----:B------:R-:W-:-:S13]  /*0200*/  ISETP.NE.U32.AND P0, PT, R2, RZ, PT ;  /* 0x000000ff0200720c */ /* 0x000fda0003f05070 */
[----:B------:R-:W-:Y:S05]  /*0210*/  @P0 BRA `(.L_x_79) ;  /* 0x0000000000280947 */ /* 0x000fea0003800000 */
[----:B------:R-:W-:-:S05]  /*0220*/  IMAD.SHL.U32 R2, R0, 0x2, RZ ;  /* 0x0000000200027824 */ /* 0x000fca00078e00ff */
[----:B------:R-:W-:-:S13]  /*0230*/  ISETP.NE.AND P0, PT, R2, RZ, PT ;  /* 0x000000ff0200720c */ /* 0x000fda0003f05270 */
[----:B------:R-:W-:Y:S01]  /*0240*/  @P0 FFMA R6, R0, 1.84467440737095516160e+19, RZ ;  /* 0x5f80000000060823 */ /* 0x000fe200000000ff */
[----:B------:R-:W-:Y:S08]  /*0250*/  @!P0 MUFU.RCP R5, R0 ;  /* 0x0000000000058308 */ /* 0x000ff00000001000 */
[----:B------:R-:W0:Y:S02]  /*0260*/  @P0 MUFU.RCP R7, R6 ;  /* 0x0000000600070308 */ /* 0x000e240000001000 */
[----:B0-----:R-:W-:-:S04]  /*0270*/  @P0 FFMA R2, R6, R7, -1 ;  /* 0xbf80000006020423 */ /* 0x001fc80000000007 */
[----:B------:R-:W-:-:S04]  /*0280*/  @P0 FADD.FTZ R2, -R2, -RZ ;  /* 0x800000ff02020221 */ /* 0x000fc80000010100 */
[----:B------:R-:W-:-:S04]  /*0290*/  @P0 FFMA R2, R7, R2, R7 ;  /* 0x0000000207020223 */ /* 0x000fc80000000007 */
[----:B------:R-:W-:Y:S01]  /*02a0*/  @P0 FFMA R5, R2, 1.84467440737095516160e+19, RZ ;  /* 0x5f80000002050823 */ /* 0x000fe200000000ff */
[----:B------:R-:W-:Y:S06]  /*02b0*/  BRA `(.L_x_80) ;  /* 0x0000000000887947 */ /* 0x000fec0003800000 */
.L_x_79:
[----:B------:R-:W-:-:S05]  /*02c0*/  VIADD R5, R2, 0xffffff03 ;  /* 0xffffff0302057836 */ /* 0x000fca0000000000 */
[----:B------:R-:W-:-:S13]  /*02d0*/  ISETP.GT.U32.AND P0, PT, R5, 0x1, PT ;  /* 0x000000010500780c */ /* 0x000fda0003f04070 */
[----:B------:R-:W-:Y:S05]  /*02e0*/  @P0 BRA `(.L_x_81) ;  /* 0x0000000000780947 */ /* 0x000fea0003800000 */
[----:B------:R-:W-:Y:S01]  /*02f0*/  LOP3.LUT R6, R0, 0x7fffff, RZ, 0xc0, !PT ;  /* 0x007fffff00067812 */ /* 0x000fe200078ec0ff */
[----:B------:R-:W-:-:S03]  /*0300*/  IMAD.MOV.U32 R10, RZ, RZ, 0x3 ;  /* 0x00000003ff0a7424 */ /* 0x000fc600078e00ff */
[----:B------:R-:W-:Y:S02]  /*0310*/  LOP3.LUT R6, R6, 0x3f800000, RZ, 0xfc, !PT ;  /* 0x3f80000006067812 */ /* 0x000fe400078efcff */
[----:B------:R-:W-:Y:S02]  /*0320*/  SHF.L.U32 R11, R10, R5, RZ ;  /* 0x000000050a0b7219 */ /* 0x000fe400000006ff */
[----:B------:R-:W0:Y:S02]  /*0330*/  MUFU.RCP R7, R6 ;  /* 0x0000000600077308 */ /* 0x000e240000001000 */
[----:B0-----:R-:W-:-:S04]  /*0340*/  FFMA R8, R6, R7, -1 ;  /* 0xbf80000006087423 */ /* 0x001fc80000000007 */
[----:B------:R-:W-:-:S04]  /*0350*/  FADD.FTZ R8, -R8, -RZ ;  /* 0x800000ff08087221 */ /* 0x000fc80000010100 */
[CCC-:B------:R-:W-:Y:S01]  /*0360*/  FFMA.RM R9, R7.reuse, R8.reuse, R7.reuse ;  /* 0x0000000807097223 */ /* 0x1c0fe20000004007 */
[----:B------:R-:W-:-:S04]  /*0370*/  FFMA.RP R8, R7, R8, R7 ;  /* 0x0000000807087223 */ /* 0x000fc80000008007 */
[C---:B------:R-:W-:Y:S02]  /*0380*/  LOP3.LUT R7, R9.reuse, 0x7fffff, RZ, 0xc0, !PT ;  /* 0x007fffff09077812 */ /* 0x040fe400078ec0ff */
[----:B------:R-:W-:Y:S02]  /*0390*/  FSETP.NEU.FTZ.AND P0, PT, R9, R8, PT ;  /* 0x000000080900720b */ /* 0x000fe40003f1d000 */
[----:B------:R-:W-:Y:S02]  /*03a0*/  LOP3.LUT R8, R7, 0x800000, RZ, 0xfc, !PT ;  /* 0x0080000007087812 */ /* 0x000fe400078efcff */
[----:B------:R-:W-:Y:S02]  /*03b0*/  SEL R7, RZ, 0xffffffff, !P0 ;  /* 0xffffffffff077807 */ /* 0x000fe40004000000 */
[----:B------:R-:W-:-:S03]  /*03c0*/  LOP3.LUT R6, R11, R8, RZ, 0xc0, !PT ;  /* 0x000000080b067212 */ /* 0x000fc600078ec0ff */
[----:B------:R-:W-:Y:S01]  /*03d0*/  IMAD.MOV R7, RZ, RZ, -R7 ;  /* 0x000000ffff077224 */ /* 0x000fe200078e0a07 */
[----:B------:R-:W-:-:S04]  /*03e0*/  SHF.R.U32.HI R6, RZ, R5, R6 ;  /* 0x00000005ff067219 */ /* 0x000fc80000011606 */
[----:B------:R-:W-:Y:S02]  /*03f0*/  LOP3.LUT P1, RZ, R7, R5, R8, 0xf8, !PT ;  /* 0x0000000507ff7212 */ /* 0x000fe4000782f808 */
[C---:B------:R-:W-:Y:S02]  /*0400*/  LOP3.LUT P0, RZ, R6.reuse, 0x1, RZ, 0xc0, !PT ;  /* 0x0000000106ff7812 */ /* 0x040fe4000780c0ff */
[----:B------:R-:W-:-:S04]  /*0410*/  LOP3.LUT P2, RZ, R6, 0x2, RZ, 0xc0, !PT ;  /* 0x0000000206ff7812 */ /* 0x000fc8000784c0ff */
[----:B------:R-:W-:Y:S02]  /*0420*/  PLOP3.LUT P0, PT, P0, P1, P2, 0xe0, 0x0 ;  /* 0x000000000000781c */ /* 0x000fe40000703c20 */
[----:B------:R-:W-:Y:S02]  /*0430*/  LOP3.LUT P1, RZ, R0, 0x7fffff, RZ, 0xc0, !PT ;  /* 0x007fffff00ff7812 */ /* 0x000fe4000782c0ff */
[----:B------:R-:W-:-:S04]  /*0440*/  SEL R5, RZ, 0x1, !P0 ;  /* 0x00000001ff057807 */ /* 0x000fc80004000000 */
[----:B------:R-:W-:-:S04]  /*0450*/  IADD3 R5, PT, PT, -R5, RZ, RZ ;  /* 0x000000ff05057210 */ /* 0x000fc80007ffe1ff */
[----:B------:R-:W-:Y:S01]  /*0460*/  ISETP.GE.AND P0, PT, R5, RZ, PT ;  /* 0x000000ff0500720c */ /* 0x000fe20003f06270 */
[----:B------:R-:W-:-:S05]  /*0470*/  VIADD R5, R2, 0xffffff04 ;  /* 0xffffff0402057836 */ /* 0x000fca0000000000 */
[----:B------:R-:W-:-:S07]  /*0480*/  SHF.R.U32.HI R5, RZ, R5, R8 ;  /* 0x00000005ff057219 */ /* 0x000fce0000011608 */
[----:B------:R-:W-:-:S04]  /*0490*/  @!P0 VIADD R5, R5, 0x1 ;  /* 0x0000000105058836 */ /* 0x000fc80000000000 */
[----:B------:R-:W-:-:S05]  /*04a0*/  @!P1 IMAD.SHL.U32 R5, R5, 0x2, RZ ;  /* 0x0000000205059824 */ /* 0x000fca00078e00ff */
[----:B------:R-:W-:Y:S01]  /*04b0*/  LOP3.LUT R5, R5, 0x80000000, R0, 0xf8, !PT ;  /* 0x8000000005057812 */ /* 0x000fe200078ef800 */
[----:B------:R-:W-:Y:S06]  /*04c0*/  BRA `(.L_x_80) ;  /* 0x0000000000047947 */ /* 0x000fec0003800000 */
.L_x_81:
[----:B------:R0:W1:Y:S02]  /*04d0*/  MUFU.RCP R5, R0 ;  /* 0x0000000000057308 */ /* 0x0000640000001000 */
.L_x_80:
[----:B------:R-:W-:Y:S05]  /*04e0*/  BSYNC.RECONVERGENT B1 ;  /* 0x0000000000017941 */ /* 0x000fea0003800200 */
.L_x_78:
[----:B-1----:R-:W-:Y:S01]  /*04f0*/  MOV R7, R5 ;  /* 0x0000000500077202 */ /* 0x002fe20000000f00 */
[----:B------:R-:W-:-:S04]  /*0500*/  IMAD.MOV.U32 R5, RZ, RZ, 0x0 ;  /* 0x00000000ff057424 */ /* 0x000fc800078e00ff */
[----:B0-----:R-:W-:Y:S05]  /*0510*/  RET.REL.NODEC R4 `(invert) ;  /* 0xfffffff804b87950 */ /* 0x001fea0003c3ffff */
.L_x_82:
        /* <DEDUP_REMOVED lines=14> */
.L_x_137:


//--------------------- .text.cuLog               --------------------------
	.section	.text.cuLog,"ax",@progbits
	.align	128
        .global         cuLog
        .type           cuLog,@function
        .size           cuLog,(.L_x_157 - cuLog)
        .other          cuLog,@"STO_CUDA_ENTRY STV_DEFAULT"
cuLog:
.text.cuLog:
        /* <DEDUP_REMOVED lines=10> */
[----:B0-----:R-:W-:-:S06]  /*00a0*/  IMAD.WIDE R4, R0, 0x4, R4 ;  /* 0x0000000400047825 */ /* 0x001fcc00078e0204 */
[----:B-1----:R-:W2:Y:S01]  /*00b0*/  LDG.E R4, desc[UR4][R4.64] ;  /* 0x0000000404047981 */ /* 0x002ea2000c1e1900 */
[----:B------:R-:W-:Y:S01]  /*00c0*/  BSSY.RECONVERGENT B0, `(.L_x_83) ;  /* 0x0000055000007945 */ /* 0x000fe20003800200 */
[----:B--2---:R-:W0:Y:S02]  /*00d0*/  F2F.F64.F32 R6, R4 ;  /* 0x0000000400067310 */ /* 0x004e240000201800 */
[----:B0-----:R-:W-:Y:S01]  /*00e0*/  ISETP.GT.AND P0, PT, R7, 0xfffff, PT ;  /* 0x000fffff0700780c */ /* 0x001fe20003f04270 */
[----:B------:R-:W-:Y:S02]  /*00f0*/  IMAD.MOV.U32 R8, RZ, RZ, R6 ;  /* 0x000000ffff087224 */ /* 0x000fe400078e0006 */
[--C-:B------:R-:W-:Y:S02]  /*0100*/  IMAD.MOV.U32 R9, RZ, RZ, R7.reuse ;  /* 0x000000ffff097224 */ /* 0x100fe400078e0007 */
[----:B------:R-:W-:-:S08]  /*0110*/  IMAD.MOV.U32 R3, RZ, RZ, R7 ;  /* 0x000000ffff037224 */ /* 0x000fd000078e0007 */
[----:B------:R-:W-:-:S10]  /*0120*/  @!P0 DMUL R8, R8, 1.80143985094819840000e+16 ;  /* 0x4350000008088828 */ /* 0x000fd40000000000 */
[----:B------:R-:W-:Y:S01]  /*0130*/  @!P0 MOV R3, R9 ;  /* 0x0000000900038202 */ /* 0x000fe20000000f00 */
[----:B------:R-:W-:-:S04]  /*0140*/  @!P0 IMAD.MOV.U32 R6, RZ, RZ, R8 ;  /* 0x000000ffff068224 */ /* 0x000fc800078e0008 */
[----:B------:R-:W-:-:S05]  /*0150*/  VIADD R2, R3, 0xffffffff ;  /* 0xffffffff03027836 */ /* 0x000fca0000000000 */
[----:B------:R-:W-:Y:S01]  /*0160*/  ISETP.GT.U32.AND P1, PT, R2, 0x7feffffe, PT ;  /* 0x7feffffe0200780c */ /* 0x000fe20003f24070 */
[----:B------:R-:W-:Y:S01]  /*0170*/  IMAD.MOV.U32 R2, RZ, RZ, -0x3ff ;  /* 0xfffffc01ff027424 */ /* 0x000fe200078e00ff */
[----:B------:R-:W-:-:S11]  /*0180*/  @!P0 MOV R2, 0xfffffbcb ;  /* 0xfffffbcb00028802 */ /* 0x000fd60000000f00 */
[----:B------:R-:W-:Y:S05]  /*0190*/  @P1 BRA `(.L_x_84) ;  /* 0x0000000400041947 */ /* 0x000fea0003800000 */
[----:B------:R-:W-:Y:S01]  /*01a0*/  LOP3.LUT R4, R3, 0xfffff, RZ, 0xc0, !PT ;  /* 0x000fffff03047812 */ /* 0x000fe200078ec0ff */
[----:B------:R-:W-:Y:S01]  /*01b0*/  IMAD.MOV.U32 R15, RZ, RZ, 0x3ed0ee25 ;  /* 0x3ed0ee25ff0f7424 */ /* 0x000fe200078e00ff */
[----:B------:R-:W-:Y:S01]  /*01c0*/  MOV R14, 0x8b7a8b04 ;  /* 0x8b7a8b04000e7802 */ /* 0x000fe20000000f00 */
[----:B------:R-:W-:Y:S01]  /*01d0*/  UMOV UR6, 0x3ae80f1e ;  /* 0x3ae80f1e00067882 */ /* 0x000fe20000000000 */
[----:B------:R-:W-:Y:S01]  /*01e0*/  LOP3.LUT R5, R4, 0x3ff00000, RZ, 0xfc, !PT ;  /* 0x3ff0000004057812 */ /* 0x000fe200078efcff */
[----:B------:R-:W-:Y:S01]  /*01f0*/  IMAD.MOV.U32 R4, RZ, RZ, R6 ;  /* 0x000000ffff047224 */ /* 0x000fe200078e0006 */
[----:B------:R-:W-:Y:S01]  /*0200*/  UMOV UR7, 0x3eb1380b ;  /* 0x3eb1380b00077882 */ /* 0x000fe20000000000 */
[----:B------:R-:W-:Y:S01]  /*0210*/  IMAD.MOV.U32 R6, RZ, RZ, RZ ;  /* 0x000000ffff067224 */ /* 0x000fe200078e00ff */
[----:B------:R-:W-:Y:S01]  /*0220*/  ISETP.GE.U32.AND P0, PT, R5, 0x3ff6a09f, PT ;  /* 0x3ff6a09f0500780c */ /* 0x000fe20003f06070 */
[----:B------:R-:W-:Y:S01]  /*0230*/  UMOV UR8, 0x80000000 ;  /* 0x8000000000087882 */ /* 0x000fe20000000000 */
[----:B------:R-:W-:Y:S01]  /*0240*/  LEA.HI R16, R3, R2, RZ, 0xc ;  /* 0x0000000203107211 */ /* 0x000fe200078f60ff */
[----:B------:R-:W-:Y:S01]  /*0250*/  UMOV UR9, 0x43300000 ;  /* 0x4330000000097882 */ /* 0x000fe20000000000 */
[----:B------:R-:W-:-:S09]  /*0260*/  MOV R17, 0x43300000 ;  /* 0x4330000000117802 */ /* 0x000fd20000000f00 */
[----:B------:R-:W-:Y:S01]  /*0270*/  @P0 IADD3 R7, PT, PT, R5, -0x100000, RZ ;  /* 0xfff0000005070810 */ /* 0x000fe20007ffe0ff */
[----:B------:R-:W-:-:S04]  /*0280*/  @P0 VIADD R16, R16, 0x1 ;  /* 0x0000000110100836 */ /* 0x000fc80000000000 */
[----:B------:R-:W-:Y:S01]  /*0290*/  @P0 IMAD.MOV.U32 R5, RZ, RZ, R7 ;  /* 0x000000ffff050224 */ /* 0x000fe200078e0007 */
[----:B------:R-:W-:-:S05]  /*02a0*/  LOP3.LUT R16, R16, 0x80000000, RZ, 0x3c, !PT ;  /* 0x8000000010107812 */ /* 0x000fca00078e3cff */
[C---:B------:R-:W-:Y:S02]  /*02b0*/  DADD R12, R4.reuse, 1 ;  /* 0x3ff00000040c7429 */ /* 0x040fe40000000000 */
[----:B------:R-:W-:-:S04]  /*02c0*/  DADD R4, R4, -1 ;  /* 0xbff0000004047429 */ /* 0x000fc80000000000 */
[----:B------:R-:W0:Y:S02]  /*02d0*/  MUFU.RCP64H R7, R13 ;  /* 0x0000000d00077308 */ /* 0x000e240000001800 */
[----:B0-----:R-:W-:-:S08]  /*02e0*/  DFMA R8, -R12, R6, 1 ;  /* 0x3ff000000c08742b */ /* 0x001fd00000000106 */
[----:B------:R-:W-:-:S08]  /*02f0*/  DFMA R8, R8, R8, R8 ;  /* 0x000000080808722b */ /* 0x000fd00000000008 */
[----:B------:R-:W-:-:S08]  /*0300*/  DFMA R6, R6, R8, R6 ;  /* 0x000000080606722b */ /* 0x000fd00000000006 */
[----:B------:R-:W-:-:S08]  /*0310*/  DMUL R8, R4, R6 ;  /* 0x0000000604087228 */ /* 0x000fd00000000000 */
[----:B------:R-:W-:-:S08]  /*0320*/  DFMA R8, R4, R6, R8 ;  /* 0x000000060408722b */ /* 0x000fd00000000008 */
[----:B------:R-:W-:Y:S02]  /*0330*/  DMUL R10, R8, R8 ;  /* 0x00000008080a7228 */ /* 0x000fe40000000000 */
[----:B------:R-:W-:-:S06]  /*0340*/  DADD R2, R4, -R8 ;  /* 0x0000000004027229 */ /* 0x000fcc0000000808 */
[----:B------:R-:W-:Y:S01]  /*0350*/  DFMA R12, R10, UR6, R14 ;  /* 0x000000060a0c7c2b */ /* 0x000fe2000800000e */
[----:B------:R-:W-:Y:S01]  /*0360*/  UMOV UR6, 0x9f02676f ;  /* 0x9f02676f00067882 */ /* 0x000fe20000000000 */
[----:B------:R-:W-:Y:S01]  /*0370*/  UMOV UR7, 0x3ef3b266 ;  /* 0x3ef3b26600077882 */ /* 0x000fe20000000000 */
[----:B------:R-:W-:Y:S02]  /*0380*/  DADD R14, R2, R2 ;  /* 0x00000000020e7229 */ /* 0x000fe40000000002 */
[----:B------:R-:W-:Y:S01]  /*0390*/  DADD R2, R16, -UR8 ;  /* 0x8000000810027e29 */ /* 0x000fe20008000000 */
[----:B------:R-:W-:Y:S01]  /*03a0*/  UMOV UR8, 0xfefa39ef ;  /* 0xfefa39ef00087882 */ /* 0x000fe20000000000 */
[----:B------:R-:W-:Y:S01]  /*03b0*/  UMOV UR9, 0x3fe62e42 ;  /* 0x3fe62e4200097882 */ /* 0x000fe20000000000 */
[----:B------:R-:W-:Y:S01]  /*03c0*/  DFMA R12, R10, R12, UR6 ;  /* 0x000000060a0c7e2b */ /* 0x000fe2000800000c */
[----:B------:R-:W-:Y:S01]  /*03d0*/  UMOV UR6, 0xa9ab0956 ;  /* 0xa9ab095600067882 */ /* 0x000fe20000000000 */
[----:B------:R-:W-:Y:S01]  /*03e0*/  UMOV UR7, 0x3f1745cb ;  /* 0x3f1745cb00077882 */ /* 0x000fe20000000000 */
[----:B------:R-:W-:-:S02]  /*03f0*/  DFMA R14, R4, -R8, R14 ;  /* 0x80000008040e722b */ /* 0x000fc4000000000e */
[----:B------:R-:W-:-:S03]  /*0400*/  DFMA R4, R2, UR8, R8 ;  /* 0x0000000802047c2b */ /* 0x000fc60008000008 */
[----:B------:R-:W-:Y:S01]  /*0410*/  DFMA R12, R10, R12, UR6 ;  /* 0x000000060a0c7e2b */ /* 0x000fe2000800000c */
[----:B------:R-:W-:Y:S01]  /*0420*/  UMOV UR6, 0x2d1b5154 ;  /* 0x2d1b515400067882 */ /* 0x000fe20000000000 */
[----:B------:R-:W-:Y:S01]  /*0430*/  UMOV UR7, 0x3f3c71c7 ;  /* 0x3f3c71c700077882 */ /* 0x000fe20000000000 */
[----:B------:R-:W-:-:S05]  /*0440*/  DMUL R14, R6, R14 ;  /* 0x0000000e060e7228 */ /* 0x000fca0000000000 */
[----:B------:R-:W-:Y:S01]  /*0450*/  DFMA R12, R10, R12, UR6 ;  /* 0x000000060a0c7e2b */ /* 0x000fe2000800000c */
[----:B------:R-:W-:Y:S01]  /*0460*/  UMOV UR6, 0x923be72d ;  /* 0x923be72d00067882 */ /* 0x000fe20000000000 */
[----:B------:R-:W-:-:S06]  /*0470*/  UMOV UR7, 0x3f624924 ;  /* 0x3f62492400077882 */ /* 0x000fcc0000000000 */
        /* <DEDUP_REMOVED lines=8> */
[----:B------:R-:W-:Y:S02]  /*0500*/  UMOV UR7, 0x3fe62e42 ;  /* 0x3fe62e4200077882 */ /* 0x000fe40000000000 */
[----:B------:R-:W-:Y:S01]  /*0510*/  DFMA R16, R2, -UR6, R4 ;  /* 0x8000000602107c2b */ /* 0x000fe20008000004 */
[----:B------:R-:W-:Y:S01]  /*0520*/  UMOV UR6, 0x3b39803f ;  /* 0x3b39803f00067882 */ /* 0x000fe20000000000 */
[----:B------:R-:W-:Y:S02]  /*0530*/  UMOV UR7, 0x3c7abc9e ;  /* 0x3c7abc9e00077882 */ /* 0x000fe40000000000 */
[----:B------:R-:W-:-:S04]  /*0540*/  DMUL R12, R10, R12 ;  /* 0x0000000c0a0c7228 */ /* 0x000fc80000000000 */
[----:B------:R-:W-:-:S04]  /*0550*/  DADD R16, -R8, R16 ;  /* 0x0000000008107229 */ /* 0x000fc80000000110 */
[----:B------:R-:W-:-:S08]  /*0560*/  DFMA R12, R8, R12, R14 ;  /* 0x0000000c080c722b */ /* 0x000fd0000000000e */
[----:B------:R-:W-:-:S08]  /*0570*/  DADD R12, R12, -R16 ;  /* 0x000000000c0c7229 */ /* 0x000fd00000000810 */
[----:B------:R-:W-:-:S08]  /*0580*/  DFMA R12, R2, UR6, R12 ;  /* 0x00000006020c7c2b */ /* 0x000fd0000800000c */
[----:B------:R-:W-:Y:S01]  /*0590*/  DADD R4, R4, R12 ;  /* 0x0000000004047229 */ /* 0x000fe2000000000c */
[----:B------:R-:W-:Y:S10]  /*05a0*/  BRA `(.L_x_85) ;  /* 0x0000000000187947 */ /* 0x000ff40003800000 */
.L_x_84:
[----:B------:R-:W-:Y:S01]  /*05b0*/  IMAD.MOV.U32 R2, RZ, RZ, 0x0 ;  /* 0x00000000ff027424 */ /* 0x000fe200078e00ff */
[----:B------:R-:W-:Y:S02]  /*05c0*/  MOV R3, 0x7ff00000 ;  /* 0x7ff0000000037802 */ /* 0x000fe40000000f00 */
[----:B------:R-:W-:-:S04]  /*05d0*/  LOP3.LUT P0, RZ, R9, 0x7fffffff, RZ, 0xc0, !PT ;  /* 0x7fffffff09ff7812 */ /* 0x000fc8000780c0ff */
[----:B------:R-:W-:-:S10]  /*05e0*/  DFMA R2, R8, R2, +INF ;  /* 0x7ff000000802742b */ /* 0x000fd40000000002 */
[----:B------:R-:W-:Y:S02]  /*05f0*/  FSEL R4, R2, RZ, P0 ;  /* 0x000000ff02047208 */ /* 0x000fe40000000000 */
[----:B------:R-:W-:-:S07]  /*0600*/  FSEL R5, R3, -QNAN , P0 ;  /* 0xfff0000003057808 */ /* 0x000fce0000000000 */
.L_x_85:
[----:B------:R-:W-:Y:S05]  /*0610*/  BSYNC.RECONVERGENT B0 ;  /* 0x0000000000007941 */ /* 0x000fea0003800200 */
.L_x_83:
[----:B------:R-:W0:Y:S01]  /*0620*/  LDC.64 R2, c[0x0][0x390] ;  /* 0x0000e400ff027b82 */ /* 0x000e220000000a00 */
[----:B------:R-:W1:Y:S01]  /*0630*/  F2F.F32.F64 R5, R4 ;  /* 0x0000000400057310 */ /* 0x000e620000301000 */
[----:B0-----:R-:W-:-:S05]  /*0640*/  IMAD.WIDE R2, R0, 0x4, R2 ;  /* 0x0000000400027825 */ /* 0x001fca00078e0202 */
[----:B-1----:R-:W-:Y:S01]  /*0650*/  STG.E desc[UR4][R2.64], R5 ;  /* 0x0000000502007986 */ /* 0x002fe2000c101904 */
[----:B------:R-:W-:Y:S05]  /*0660*/  EXIT ;  /* 0x000000000000794d */ /* 0x000fea0003800000 */
.L_x_86:
        /* <DEDUP_REMOVED lines=9> */
.L_x_157:


//--------------------- .text.cuExp               --------------------------
	.section	.text.cuExp,"ax",@progbits
	.align	128
        .global         cuExp
        .type           cuExp,@function
        .size           cuExp,(.L_x_158 - cuExp)
        .other          cuExp,@"STO_CUDA_ENTRY STV_DEFAULT"
cuExp:
.text.cuExp:
        /* <DEDUP_REMOVED lines=12> */
[----:B------:R-:W-:Y:S01]  /*00c0*/  IMAD.MOV.U32 R4, RZ, RZ, 0x652b82fe ;  /* 0x652b82feff047424 */ /* 0x000fe200078e00ff */
[----:B------:R-:W-:Y:S01]  /*00d0*/  UMOV UR6, 0xfefa39ef ;  /* 0xfefa39ef00067882 */ /* 0x000fe20000000000 */
[----:B------:R-:W-:Y:S01]  /*00e0*/  IMAD.MOV.U32 R5, RZ, RZ, 0x3ff71547 ;  /* 0x3ff71547ff057424 */ /* 0x000fe200078e00ff */
[----:B------:R-:W-:Y:S01]  /*00f0*/  UMOV UR7, 0x3fe62e42 ;  /* 0x3fe62e4200077882 */ /* 0x000fe20000000000 */
[----:B------:R-:W-:Y:S01]  /*0100*/  BSSY.RECONVERGENT B0, `(.L_x_87) ;  /* 0x0000038000007945 */ /* 0x000fe20003800200 */
[----:B--2---:R-:W0:Y:S03]  /*0110*/  F2F.F64.F32 R2, R6 ;  /* 0x0000000600027310 */ /* 0x004e260000201800 */
[----:B0-----:R-:W-:Y:S01]  /*0120*/  DFMA R4, R2, R4, 6.75539944105574400000e+15 ;  /* 0x433800000204742b */ /* 0x001fe20000000004 */
[----:B------:R-:W-:-:S07]  /*0130*/  FSETP.GEU.AND P0, PT, |R3|, 4.1917929649353027344, PT ;  /* 0x4086232b0300780b */ /* 0x000fce0003f0e200 */
[----:B------:R-:W-:-:S08]  /*0140*/  DADD R8, R4, -6.75539944105574400000e+15 ;  /* 0xc338000004087429 */ /* 0x000fd00000000000 */
[----:B------:R-:W-:Y:S01]  /*0150*/  DFMA R10, R8, -UR6, R2 ;  /* 0x80000006080a7c2b */ /* 0x000fe20008000002 */
[----:B------:R-:W-:Y:S01]  /*0160*/  UMOV UR6, 0x3b39803f ;  /* 0x3b39803f00067882 */ /* 0x000fe20000000000 */
[----:B------:R-:W-:-:S06]  /*0170*/  UMOV UR7, 0x3c7abc9e ;  /* 0x3c7abc9e00077882 */ /* 0x000fcc0000000000 */
[----:B------:R-:W-:Y:S01]  /*0180*/  DFMA R8, R8, -UR6, R10 ;  /* 0x8000000608087c2b */ /* 0x000fe2000800000a */
[----:B------:R-:W-:Y:S01]  /*0190*/  UMOV UR6, 0x69ce2bdf ;  /* 0x69ce2bdf00067882 */ /* 0x000fe20000000000 */
[----:B------:R-:W-:Y:S01]  /*01a0*/  IMAD.MOV.U32 R10, RZ, RZ, -0x35dec16 ;  /* 0xfca213eaff0a7424 */ /* 0x000fe200078e00ff */
[----:B------:R-:W-:Y:S01]  /*01b0*/  MOV R11, 0x3e928af3 ;  /* 0x3e928af3000b7802 */ /* 0x000fe20000000f00 */
[----:B------:R-:W-:-:S05]  /*01c0*/  UMOV UR7, 0x3e5ade15 ;  /* 0x3e5ade1500077882 */ /* 0x000fca0000000000 */
[----:B------:R-:W-:Y:S01]  /*01d0*/  DFMA R10, R8, UR6, R10 ;  /* 0x00000006080a7c2b */ /* 0x000fe2000800000a */
        /* <DEDUP_REMOVED lines=23> */
[----:B------:R-:W-:-:S08]  /*0350*/  DFMA R10, R8, R10, UR6 ;  /* 0x00000006080a7e2b */ /* 0x000fd0000800000a */
[C---:B------:R-:W-:Y:S02]  /*0360*/  DFMA R12, R8.reuse, R10, 1 ;  /* 0x3ff00000080c742b */ /* 0x040fe4000000000a */
[----:B------:R-:W0:Y:S06]  /*0370*/  LDC.64 R10, c[0x0][0x390] ;  /* 0x0000e400ff0a7b82 */ /* 0x000e2c0000000a00 */
[----:B------:R-:W-:-:S10]  /*0380*/  DFMA R12, R8, R12, 1 ;  /* 0x3ff00000080c742b */ /* 0x000fd4000000000c */
[----:B------:R-:W-:Y:S02]  /*0390*/  IMAD R9, R4, 0x100000, R13 ;  /* 0x0010000004097824 */ /* 0x000fe400078e020d */
[----:B------:R-:W-:Y:S01]  /*03a0*/  IMAD.MOV.U32 R8, RZ, RZ, R12 ;  /* 0x000000ffff087224 */ /* 0x000fe200078e000c */
[----:B------:R-:W-:Y:S06]  /*03b0*/  @!P0 BRA `(.L_x_88) ;  /* 0x0000000000308947 */ /* 0x000fec0003800000 */
[----:B------:R-:W-:Y:S01]  /*03c0*/  FSETP.GEU.AND P1, PT, |R3|, 4.2275390625, PT ;  /* 0x408748000300780b */ /* 0x000fe20003f2e200 */
[----:B------:R-:W-:Y:S01]  /*03d0*/  DADD R2, R2, +INF ;  /* 0x7ff0000002027429 */ /* 0x000fe20000000000 */
[----:B------:R-:W-:-:S09]  /*03e0*/  FSETP.GEU.AND P0, PT, R6, RZ, PT ;  /* 0x000000ff0600720b */ /* 0x000fd20003f0e000 */
[----:B------:R-:W-:Y:S02]  /*03f0*/  FSEL R8, R2, RZ, P0 ;  /* 0x000000ff02087208 */ /* 0x000fe40000000000 */
[C---:B------:R-:W-:Y:S02]  /*0400*/  @!P1 LEA.HI R5, R4.reuse, R4, RZ, 0x1 ;  /* 0x0000000404059211 */ /* 0x040fe400078f08ff */
[----:B------:R-:W-:Y:S02]  /*0410*/  FSEL R9, R3, RZ, P0 ;  /* 0x000000ff03097208 */ /* 0x000fe40000000000 */
[----:B------:R-:W-:Y:S02]  /*0420*/  @!P1 SHF.R.S32.HI R5, RZ, 0x1, R5 ;  /* 0x00000001ff059819 */ /* 0x000fe40000011405 */
[----:B------:R-:W-:Y:S02]  /*0430*/  @!P1 MOV R2, RZ ;  /* 0x000000ff00029202 */ /* 0x000fe40000000f00 */
[----:B------:R-:W-:Y:S01]  /*0440*/  @!P1 IADD3 R4, PT, PT, R4, -R5, RZ ;  /* 0x8000000504049210 */ /* 0x000fe20007ffe0ff */
[----:B------:R-:W-:-:S03]  /*0450*/  @!P1 IMAD R13, R5, 0x100000, R13 ;  /* 0x00100000050d9824 */ /* 0x000fc600078e020d */
[----:B------:R-:W-:-:S06]  /*0460*/  @!P1 LEA R3, R4, 0x3ff00000, 0x14 ;  /* 0x3ff0000004039811 */ /* 0x000fcc00078ea0ff */
[----:B------:R-:W-:-:S11]  /*0470*/  @!P1 DMUL R8, R12, R2 ;  /* 0x000000020c089228 */ /* 0x000fd60000000000 */
.L_x_88:
[----:B------:R-:W-:Y:S05]  /*0480*/  BSYNC.RECONVERGENT B0 ;  /* 0x0000000000007941 */ /* 0x000fea0003800200 */
.L_x_87:
[----:B------:R-:W1:Y:S01]  /*0490*/  F2F.F32.F64 R9, R8 ;  /* 0x0000000800097310 */ /* 0x000e620000301000 */
[----:B0-----:R-:W-:-:S05]  /*04a0*/  IMAD.WIDE R10, R0, 0x4, R10 ;  /* 0x00000004000a7825 */ /* 0x001fca00078e020a */
[----:B-1----:R-:W-:Y:S01]  /*04b0*/  STG.E desc[UR4][R10.64], R9 ;  /* 0x000000090a007986 */ /* 0x002fe2000c101904 */
[----:B------:R-:W-:Y:S05]  /*04c0*/  EXIT ;  /* 0x000000000000794d */ /* 0x000fea0003800000 */
.L_x_89:
        /* <DEDUP_REMOVED lines=11> */
.L_x_158:


//--------------------- .text.cuSqrt              --------------------------
	.section	.text.cuSqrt,"ax",@progbits
	.align	128
        .global         cuSqrt
        .type           cuSqrt,@function
        .size           cuSqrt,(.L_x_138 - cuSqrt)
        .other          cuSqrt,@"STO_CUDA_ENTRY STV_DEFAULT"
cuSqrt:
.text.cuSqrt:
        /* <DEDUP_REMOVED lines=13> */
[----:B--2---:R-:W-:Y:S01]  /*00d0*/  IADD3 R4, PT, PT, R0, -0xd000000, RZ ;  /* 0xf300000000047810 */ /* 0x004fe20007ffe0ff */
[----:B------:R0:W1:Y:S03]  /*00e0*/  MUFU.RSQ R7, R0 ;  /* 0x0000000000077308 */ /* 0x0000660000001400 */
[----:B------:R-:W-:-:S13]  /*00f0*/  ISETP.GT.U32.AND P0, PT, R4, 0x727fffff, PT ;  /* 0x727fffff0400780c */ /* 0x000fda0003f04070 */
[----:B0-----:R-:W-:Y:S05]  /*0100*/  @!P0 BRA `(.L_x_91) ;  /* 0x00000000000c8947 */ /* 0x001fea0003800000 */
[----:B------:R-:W-:-:S07]  /*0110*/  MOV R9, 0x130 ;  /* 0x0000013000097802 */ /* 0x000fce0000000f00 */
[----:B-1----:R-:W-:Y:S05]  /*0120*/  CALL.REL.NOINC `($__internal_5_$__cuda_sm20_sqrt_rn_f32_slowpath) ;  /* 0x0000000000287944 */ /* 0x002fea0003c00000 */
[----:B------:R-:W-:Y:S05]  /*0130*/  BRA `(.L_x_92) ;  /* 0x0000000000107947 */ /* 0x000fea0003800000 */
.L_x_91:
[----:B-1----:R-:W-:Y:S01]  /*0140*/  FMUL.FTZ R3, R0, R7 ;  /* 0x0000000700037220 */ /* 0x002fe20000410000 */
[----:B------:R-:W-:-:S03]  /*0150*/  FMUL.FTZ R7, R7, 0.5 ;  /* 0x3f00000007077820 */ /* 0x000fc60000410000 */
[----:B------:R-:W-:-:S04]  /*0160*/  FFMA R0, -R3, R3, R0 ;  /* 0x0000000303007223 */ /* 0x000fc80000000100 */
[----:B------:R-:W-:-:S07]  /*0170*/  FFMA R7, R0, R7, R3 ;  /* 0x0000000700077223 */ /* 0x000fce0000000003 */
.L_x_92:
[----:B------:R-:W-:Y:S05]  /*0180*/  BSYNC.RECONVERGENT B0 ;  /* 0x0000000000007941 */ /* 0x000fea0003800200 */
.L_x_90:
[----:B------:R-:W0:Y:S02]  /*0190*/  LDC.64 R2, c[0x0][0x390] ;  /* 0x0000e400ff027b82 */ /* 0x000e240000000a00 */
[----:B0-----:R-:W-:-:S05]  /*01a0*/  IMAD.WIDE R2, R5, 0x4, R2 ;  /* 0x0000000405027825 */ /* 0x001fca00078e0202 */
[----:B------:R-:W-:Y:S01]  /*01b0*/  STG.E desc[UR4][R2.64], R7 ;  /* 0x0000000702007986 */ /* 0x000fe2000c101904 */
[----:B------:R-:W-:Y:S05]  /*01c0*/  EXIT ;  /* 0x000000000000794d */ /* 0x000fea0003800000 */
        .weak           $__internal_5_$__cuda_sm20_sqrt_rn_f32_slowpath
        .type           $__internal_5_$__cuda_sm20_sqrt_rn_f32_slowpath,@function
        .size           $__internal_5_$__cuda_sm20_sqrt_rn_f32_slowpath,(.L_x_138 - $__internal_5_$__cuda_sm20_sqrt_rn_f32_slowpath)
$__internal_5_$__cuda_sm20_sqrt_rn_f32_slowpath:
[----:B------:R-:W-:-:S13]  /*01d0*/  LOP3.LUT P0, RZ, R0, 0x7fffffff, RZ, 0xc0, !PT ;  /* 0x7fffffff00ff7812 */ /* 0x000fda000780c0ff */
[----:B------:R-:W-:Y:S01]  /*01e0*/  @!P0 MOV R2, R0 ;  /* 0x0000000000028202 */ /* 0x000fe20000000f00 */
[----:B------:R-:W-:Y:S06]  /*01f0*/  @!P0 BRA `(.L_x_93) ;  /* 0x0000000000408947 */ /* 0x000fec0003800000 */
[----:B------:R-:W-:-:S13]  /*0200*/  FSETP.GEU.FTZ.AND P0, PT, R0, RZ, PT ;  /* 0x000000ff0000720b */ /* 0x000fda0003f1e000 */
[----:B------:R-:W-:Y:S01]  /*0210*/  @!P0 MOV R2, 0x7fffffff ;  /* 0x7fffffff00028802 */ /* 0x000fe20000000f00 */
[----:B------:R-:W-:Y:S06]  /*0220*/  @!P0 BRA `(.L_x_93) ;  /* 0x0000000000348947 */ /* 0x000fec0003800000 */
[----:B------:R-:W-:-:S13]  /*0230*/  FSETP.GTU.FTZ.AND P0, PT, |R0|, +INF , PT ;  /* 0x7f8000000000780b */ /* 0x000fda0003f1c200 */
[----:B------:R-:W-:Y:S01]  /*0240*/  @P0 FADD.FTZ R2, R0, 1 ;  /* 0x3f80000000020421 */ /* 0x000fe20000010000 */
[----:B------:R-:W-:Y:S06]  /*0250*/  @P0 BRA `(.L_x_93) ;  /* 0x0000000000280947 */ /* 0x000fec0003800000 */
[----:B------:R-:W-:-:S13]  /*0260*/  FSETP.NEU.FTZ.AND P0, PT, |R0|, +INF , PT ;  /* 0x7f8000000000780b */ /* 0x000fda0003f1d200 */
[----:B------:R-:W-:-:S04]  /*0270*/  @P0 FFMA R3, R0, 1.84467440737095516160e+19, RZ ;  /* 0x5f80000000030823 */ /* 0x000fc800000000ff */
[----:B------:R-:W0:Y:S02]  /*0280*/  @P0 MUFU.RSQ R2, R3 ;  /* 0x0000000300020308 */ /* 0x000e240000001400 */
[----:B0-----:R-:W-:Y:S01]  /*0290*/  @P0 FMUL.FTZ R4, R3, R2 ;  /* 0x0000000203040220 */ /* 0x001fe20000410000 */
[----:B------:R-:W-:Y:S01]  /*02a0*/  @P0 FMUL.FTZ R8, R2, 0.5 ;  /* 0x3f00000002080820 */ /* 0x000fe20000410000 */
[----:B------:R-:W-:Y:S02]  /*02b0*/  @!P0 MOV R2, R0 ;  /* 0x0000000000028202 */ /* 0x000fe40000000f00 */
[----:B------:R-:W-:-:S04]  /*02c0*/  @P0 FADD.FTZ R6, -R4, -RZ ;  /* 0x800000ff04060221 */ /* 0x000fc80000010100 */
[----:B------:R-:W-:-:S04]  /*02d0*/  @P0 FFMA R7, R4, R6, R3 ;  /* 0x0000000604070223 */ /* 0x000fc80000000003 */
[----:B------:R-:W-:-:S04]  /*02e0*/  @P0 FFMA R7, R7, R8, R4 ;  /* 0x0000000807070223 */ /* 0x000fc80000000004 */
[----:B------:R-:W-:-:S07]  /*02f0*/  @P0 FMUL.FTZ R2, R7, 2.3283064365386962891e-10 ;  /* 0x2f80000007020820 */ /* 0x000fce0000410000 */
.L_x_93:
[----:B------:R-:W-:Y:S01]  /*0300*/  HFMA2 R3, -RZ, RZ, 0, 0 ;  /* 0x00000000ff037431 */ /* 0x000fe200000001ff */
[----:B------:R-:W-:Y:S02]  /*0310*/  MOV R7, R2 ;  /* 0x0000000200077202 */ /* 0x000fe40000000f00 */
[----:B------:R-:W-:-:S04]  /*0320*/  MOV R2, R9 ;  /* 0x0000000900027202 */ /* 0x000fc80000000f00 */
[----:B------:R-:W-:Y:S05]  /*0330*/  RET.REL.NODEC R2 `(cuSqrt) ;  /* 0xfffffffc02307950 */ /* 0x000fea0003c3ffff */
.L_x_94:
        /* <DEDUP_REMOVED lines=12> */
.L_x_138:


//--------------------- .text.cuPow               --------------------------
	.section	.text.cuPow,"ax",@progbits
	.align	128
        .global         cuPow
        .type           cuPow,@function
        .size           cuPow,(.L_x_160 - cuPow)
        .other          cuPow,@"STO_CUDA_ENTRY STV_DEFAULT"
cuPow:
.text.cuPow:
        /* <DEDUP_REMOVED lines=12> */
[----:B------:R-:W-:Y:S01]  /*00c0*/  HFMA2 R9, -RZ, RZ, 0.771484375, 0.21533203125 ;  /* 0x3a2c32e4ff097431 */ /* 0x000fe200000001ff */
[----:B------:R-:W-:Y:S01]  /*00d0*/  BSSY.RECONVERGENT B0, `(.L_x_95) ;  /* 0x000005a000007945 */ /* 0x000fe20003800200 */
[C---:B--2---:R-:W-:Y:S01]  /*00e0*/  FMUL R5, |R2|.reuse, 16777216 ;  /* 0x4b80000002057820 */ /* 0x044fe20000400200 */
[----:B------:R-:W-:-:S04]  /*00f0*/  FSETP.GEU.AND P0, PT, |R2|, 1.175494350822287508e-38, PT ;  /* 0x008000000200780b */ /* 0x000fc80003f0e200 */
[----:B------:R-:W-:Y:S02]  /*0100*/  FSEL R5, R5, |R2|, !P0 ;  /* 0x4000000205057208 */ /* 0x000fe40004000000 */
[----:B------:R-:W-:Y:S02]  /*0110*/  FSEL R3, RZ, -24, P0 ;  /* 0xc1c00000ff037808 */ /* 0x000fe40000000000 */
[----:B------:R-:W-:-:S04]  /*0120*/  IADD3 R4, PT, PT, R5, -0x3f3504f3, RZ ;  /* 0xc0cafb0d05047810 */ /* 0x000fc80007ffe0ff */
[----:B------:R-:W-:-:S04]  /*0130*/  LOP3.LUT R4, R4, 0xff800000, RZ, 0xc0, !PT ;  /* 0xff80000004047812 */ /* 0x000fc800078ec0ff */
[-C--:B------:R-:W-:Y:S02]  /*0140*/  IADD3 R5, PT, PT, R5, -R4.reuse, RZ ;  /* 0x8000000405057210 */ /* 0x080fe40007ffe0ff */
[----:B------:R-:W-:-:S03]  /*0150*/  I2FP.F32.S32 R4, R4 ;  /* 0x0000000400047245 */ /* 0x000fc60000201400 */
[C---:B------:R-:W-:Y:S01]  /*0160*/  FADD R6, R5.reuse, 1 ;  /* 0x3f80000005067421 */ /* 0x040fe20000000000 */
[----:B------:R-:W-:Y:S01]  /*0170*/  FADD R5, R5, -1 ;  /* 0xbf80000005057421 */ /* 0x000fe20000000000 */
[----:B------:R-:W-:-:S03]  /*0180*/  FFMA R3, R4, 1.1920928955078125e-07, R3 ;  /* 0x3400000004037823 */ /* 0x000fc60000000003 */
[----:B------:R-:W-:Y:S01]  /*0190*/  FADD R7, R5, R5 ;  /* 0x0000000505077221 */ /* 0x000fe20000000000 */
[----:B------:R-:W0:Y:S03]  /*01a0*/  MUFU.RCP R6, R6 ;  /* 0x0000000600067308 */ /* 0x000e260000001000 */
[----:B0-----:R-:W-:-:S04]  /*01b0*/  FMUL R8, R6, R7 ;  /* 0x0000000706087220 */ /* 0x001fc80000400000 */
[----:B------:R-:W-:Y:S01]  /*01c0*/  FADD R7, R5, -R8 ;  /* 0x8000000805077221 */ /* 0x000fe20000000000 */
[CC--:B------:R-:W-:Y:S01]  /*01d0*/  FMUL R4, R8.reuse, R8.reuse ;  /* 0x0000000808047220 */ /* 0x0c0fe20000400000 */
[----:B------:R-:W-:Y:S02]  /*01e0*/  FFMA R12, R8, 1.4426950216293334961, R3 ;  /* 0x3fb8aa3b080c7823 */ /* 0x000fe40000000003 */
[----:B------:R-:W-:Y:S01]  /*01f0*/  FADD R10, R7, R7 ;  /* 0x00000007070a7221 */ /* 0x000fe20000000000 */
[C---:B------:R-:W-:Y:S01]  /*0200*/  FFMA R7, R4.reuse, R9, 0.0032181653659790754318 ;  /* 0x3b52e7db04077423 */ /* 0x040fe20000000009 */
[----:B------:R-:W-:Y:S02]  /*0210*/  FADD R9, R3, -R12 ;  /* 0x8000000c03097221 */ /* 0x000fe40000000000 */
[----:B------:R-:W-:Y:S01]  /*0220*/  FFMA R5, R5, -R8, R10 ;  /* 0x8000000805057223 */ /* 0x000fe2000000000a */
[----:B------:R-:W-:Y:S01]  /*0230*/  FFMA R7, R4, R7, 0.018033718690276145935 ;  /* 0x3c93bb7304077423 */ /* 0x000fe20000000007 */
[----:B------:R-:W0:Y:S02]  /*0240*/  LDC R3, c[0x0][0x390] ;  /* 0x0000e400ff037b82 */ /* 0x000e240000000800 */
[----:B------:R-:W-:Y:S01]  /*0250*/  FMUL R5, R6, R5 ;  /* 0x0000000506057220 */ /* 0x000fe20000400000 */
[----:B------:R-:W-:Y:S01]  /*0260*/  FFMA R6, R8, 1.4426950216293334961, R9 ;  /* 0x3fb8aa3b08067823 */ /* 0x000fe20000000009 */
[----:B------:R-:W-:-:S03]  /*0270*/  FFMA R7, R4, R7, 0.12022458761930465698 ;  /* 0x3df6384f04077423 */ /* 0x000fc60000000007 */
[----:B------:R-:W-:Y:S01]  /*0280*/  FFMA R9, R5, 1.4426950216293334961, R6 ;  /* 0x3fb8aa3b05097823 */ /* 0x000fe20000000006 */
[----:B------:R-:W-:-:S03]  /*0290*/  FMUL R7, R4, R7 ;  /* 0x0000000704077220 */ /* 0x000fc60000400000 */
[----:B------:R-:W-:Y:S01]  /*02a0*/  FFMA R4, R8, 1.9251366722983220825e-08, R9 ;  /* 0x32a55e3408047823 */ /* 0x000fe20000000009 */
[----:B------:R-:W-:Y:S01]  /*02b0*/  FMUL R6, R7, 3 ;  /* 0x4040000007067820 */ /* 0x000fe20000400000 */
[----:B------:R-:W-:-:S03]  /*02c0*/  MOV R9, 0x391fcb8e ;  /* 0x391fcb8e00097802 */ /* 0x000fc60000000f00 */
[----:B------:R-:W-:-:S04]  /*02d0*/  FFMA R4, R5, R6, R4 ;  /* 0x0000000605047223 */ /* 0x000fc80000000004 */
[----:B------:R-:W-:-:S04]  /*02e0*/  FFMA R7, R8, R7, R4 ;  /* 0x0000000708077223 */ /* 0x000fc80000000004 */
[----:B------:R-:W-:-:S04]  /*02f0*/  FADD R4, R12, R7 ;  /* 0x000000070c047221 */ /* 0x000fc80000000000 */
[----:B0-----:R-:W-:Y:S01]  /*0300*/  FMUL R5, R4, R3 ;  /* 0x0000000304057220 */ /* 0x001fe20000400000 */
[----:B------:R-:W-:-:S03]  /*0310*/  FADD R12, -R12, R4 ;  /* 0x000000040c0c7221 */ /* 0x000fc60000000100 */
[----:B------:R-:W0:Y:S01]  /*0320*/  FRND R6, R5 ;  /* 0x0000000500067307 */ /* 0x000e220000201000 */
[----:B------:R-:W-:Y:S01]  /*0330*/  FADD R12, R7, -R12 ;  /* 0x8000000c070c7221 */ /* 0x000fe20000000000 */
[-C--:B------:R-:W-:Y:S01]  /*0340*/  FFMA R7, R4, R3.reuse, -R5 ;  /* 0x0000000304077223 */ /* 0x080fe20000000805 */
[C---:B------:R-:W-:Y:S02]  /*0350*/  FSETP.GT.AND P1, PT, |R5|.reuse, 152, PT ;  /* 0x431800000500780b */ /* 0x040fe40003f24200 */
[C---:B------:R-:W-:Y:S01]  /*0360*/  FSETP.GEU.AND P2, PT, R5.reuse, RZ, PT ;  /* 0x000000ff0500720b */ /* 0x040fe20003f4e000 */
[----:B------:R-:W-:Y:S02]  /*0370*/  FFMA R7, R12, R3, R7 ;  /* 0x000000030c077223 */ /* 0x000fe40000000007 */
[----:B------:R1:W2:Y:S01]  /*0380*/  F2I.NTZ R8, R5 ;  /* 0x0000000500087305 */ /* 0x0002a20000203100 */
[----:B0-----:R-:W-:Y:S01]  /*0390*/  FADD R4, R5, -R6 ;  /* 0x8000000605047221 */ /* 0x001fe20000000000 */
[----:B------:R-:W-:Y:S01]  /*03a0*/  FSETP.GT.AND P0, PT, R6, RZ, PT ;  /* 0x000000ff0600720b */ /* 0x000fe20003f04000 */
[----:B-1----:R-:W-:-:S02]  /*03b0*/  HFMA2 R5, -RZ, RZ, 1.875, 0 ;  /* 0x3f800000ff057431 */ /* 0x002fc400000001ff */
[----:B------:R-:W-:-:S04]  /*03c0*/  FADD R4, R7, R4 ;  /* 0x0000000407047221 */ /* 0x000fc80000000000 */
[----:B------:R-:W-:Y:S01]  /*03d0*/  FFMA R7, R4, R9, 0.0013391353422775864601 ;  /* 0x3aaf85ed04077423 */ /* 0x000fe20000000009 */
[----:B------:R-:W-:Y:S02]  /*03e0*/  SEL R9, RZ, 0x83000000, P0 ;  /* 0x83000000ff097807 */ /* 0x000fe40000000000 */
[----:B------:R-:W-:Y:S01]  /*03f0*/  FSETP.NEU.AND P0, PT, R2, 1, PT ;  /* 0x3f8000000200780b */ /* 0x000fe20003f0d000 */
[C---:B------:R-:W-:Y:S01]  /*0400*/  FFMA R7, R4.reuse, R7, 0.0096188392490148544312 ;  /* 0x3c1d985604077423 */ /* 0x040fe20000000007 */
[----:B------:R-:W-:Y:S02]  /*0410*/  IADD3 R6, PT, PT, R9, 0x7f000000, RZ ;  /* 0x7f00000009067810 */ /* 0x000fe40007ffe0ff */
[----:B------:R-:W-:Y:S01]  /*0420*/  FSETP.EQ.OR P0, PT, R3, RZ, !P0 ;  /* 0x000000ff0300720b */ /* 0x000fe20004702400 */
[----:B------:R-:W-:Y:S01]  /*0430*/  FFMA R7, R4, R7, 0.055503588169813156128 ;  /* 0x3d6357bb04077423 */ /* 0x000fe20000000007 */
[----:B--2---:R-:W-:-:S03]  /*0440*/  LEA R9, R8, -R9, 0x17 ;  /* 0x8000000908097211 */ /* 0x004fc600078eb8ff */
[----:B------:R-:W-:-:S04]  /*0450*/  FFMA R7, R4, R7, 0.24022644758224487305 ;  /* 0x3e75fdec04077423 */ /* 0x000fc80000000007 */
[----:B------:R-:W-:-:S04]  /*0460*/  FFMA R7, R4, R7, 0.69314718246459960938 ;  /* 0x3f31721804077423 */ /* 0x000fc80000000007 */
[----:B------:R-:W-:-:S04]  /*0470*/  FFMA R7, R4, R7, 1 ;  /* 0x3f80000004077423 */ /* 0x000fc80000000007 */
[----:B------:R-:W-:-:S04]  /*0480*/  FMUL R6, R7, R6 ;  /* 0x0000000607067220 */ /* 0x000fc80000400000 */
[----:B------:R-:W-:Y:S01]  /*0490*/  FMUL R6, R6, R9 ;  /* 0x0000000906067220 */ /* 0x000fe20000400000 */
[----:B------:R-:W-:Y:S01]  /*04a0*/  @P1 FSEL R6, RZ, +INF , !P2 ;  /* 0x7f800000ff061808 */ /* 0x000fe20005000000 */
[----:B------:R-:W-:Y:S06]  /*04b0*/  @P0 BRA `(.L_x_96) ;  /* 0x00000000006c0947 */ /* 0x000fec0003800000 */
[----:B------:R-:W-:-:S04]  /*04c0*/  FSETP.NAN.AND P0, PT, |R3|, |R3|, PT ;  /* 0x400000030300720b */ /* 0x000fc80003f08200 */
[----:B------:R-:W-:-:S13]  /*04d0*/  FSETP.NUM.AND P0, PT, |R2|, |R2|, !P0 ;  /* 0x400000020200720b */ /* 0x000fda0004707200 */
[----:B------:R-:W-:Y:S01]  /*04e0*/  @!P0 FADD R5, R2, R3 ;  /* 0x0000000302058221 */ /* 0x000fe20000000000 */
[----:B------:R-:W-:Y:S06]  /*04f0*/  @!P0 BRA `(.L_x_96) ;  /* 0x00000000005c8947 */ /* 0x000fec0003800000 */
[----:B------:R-:W-:Y:S01]  /*0500*/  FMUL R7, R3, 0.5 ;  /* 0x3f00000003077820 */ /* 0x000fe20000400000 */
[----:B------:R-:W-:-:S04]  /*0510*/  FSETP.NEU.AND P0, PT, |R2|, +INF , PT ;  /* 0x7f8000000200780b */ /* 0x000fc80003f0d200 */
[----:B------:R-:W-:Y:S01]  /*0520*/  FSETP.NEU.AND P0, PT, R2, RZ, P0 ;  /* 0x000000ff0200720b */ /* 0x000fe2000070d000 */
[----:B------:R-:W0:Y:S03]  /*0530*/  FRND.TRUNC R7, R7 ;  /* 0x0000000700077307 */ /* 0x000e26000020d000 */
[----:B------:R-:W-:Y:S01]  /*0540*/  FSETP.GEU.OR P1, PT, R3, RZ, P0 ;  /* 0x000000ff0300720b */ /* 0x000fe2000072e400 */
[----:B0-----:R-:W-:-:S04]  /*0550*/  FADD R4, R7, R7 ;  /* 0x0000000707047221 */ /* 0x001fc80000000000 */
[----:B------:R-:W-:-:S04]  /*0560*/  FADD R8, -R4, R3 ;  /* 0x0000000304087221 */ /* 0x000fc80000000100 */
[----:B------:R-:W-:Y:S01]  /*0570*/  @!P0 FADD R4, R2, R2 ;  /* 0x0000000202048221 */ /* 0x000fe20000000000 */
[----:B------:R-:W-:-:S04]  /*0580*/  FSETP.NEU.AND P2, PT, |R8|, 1, !P0 ;  /* 0x3f8000000800780b */ /* 0x000fc8000474d200 */
[----:B------:R-:W-:-:S09]  /*0590*/  @!P1 LOP3.LUT R4, R4, 0x7f800000, RZ, 0x3c, !PT ;  /* 0x7f80000004049812 */ /* 0x000fd200078e3cff */
[----:B------:R-:W-:-:S04]  /*05a0*/  @P2 LOP3.LUT R4, R4, 0x7fffffff, RZ, 0xc0, !PT ;  /* 0x7fffffff04042812 */ /* 0x000fc800078ec0ff */
[----:B------:R-:W-:Y:S01]  /*05b0*/  @!P0 MOV R5, R4 ;  /* 0x0000000400058202 */ /* 0x000fe20000000f00 */
[----:B------:R-:W-:Y:S06]  /*05c0*/  @!P0 BRA `(.L_x_96) ;  /* 0x0000000000288947 */ /* 0x000fec0003800000 */
[----:B------:R-:W-:Y:S02]  /*05d0*/  FSETP.NEU.AND P0, PT, |R3|, +INF , PT ;  /* 0x7f8000000300780b */ /* 0x000fe40003f0d200 */
[----:B------:R-:W-:-:S13]  /*05e0*/  FSETP.EQ.AND P1, PT, R2, -1, PT ;  /* 0xbf8000000200780b */ /* 0x000fda0003f22000 */
[----:B------:R-:W-:Y:S05]  /*05f0*/  @!P0 BRA P1, `(.L_x_96) ;  /* 0x00000000001c8947 */ /* 0x000fea0000800000 */
[----:B------:R-:W-:Y:S02]  /*0600*/  FSETP.GEU.AND P1, PT, R2, RZ, PT ;  /* 0x000000ff0200720b */ /* 0x000fe40003f2e000 */
[----:B------:R-:W-:-:S11]  /*0610*/  MOV R5, R6 ;  /* 0x0000000600057202 */ /* 0x000fd60000000f00 */
[----:B------:R-:W0:Y:S01]  /*0620*/  @!P1 FRND.FLOOR R2, R3 ;  /* 0x0000000300029307 */ /* 0x000e220000205000 */
[----:B------:R-:W-:Y:S02]  /*0630*/  @!P1 FSETP.NEU.AND P2, PT, |R8|, 1, PT ;  /* 0x3f8000000800980b */ /* 0x000fe40003f4d200 */
[----:B0-----:R-:W-:Y:S02]  /*0640*/  @!P1 FSETP.NEU.AND P0, PT, R2, R3, PT ;  /* 0x000000030200920b */ /* 0x001fe40003f0d000 */
[----:B------:R-:W-:-:S04]  /*0650*/  @!P1 FSEL R2, R6, -R6, P2 ;  /* 0x8000000606029208 */ /* 0x000fc80001000000 */
[----:B------:R-:W-:-:S07]  /*0660*/  @!P1 FSEL R5, R2, +QNAN , !P0 ;  /* 0x7fffffff02059808 */ /* 0x000fce0004000000 */
.L_x_96:
[----:B------:R-:W-:Y:S05]  /*0670*/  BSYNC.RECONVERGENT B0 ;  /* 0x0000000000007941 */ /* 0x000fea0003800200 */
.L_x_95:
[----:B------:R-:W0:Y:S02]  /*0680*/  LDC.64 R2, c[0x0][0x398] ;  /* 0x0000e600ff027b82 */ /* 0x000e240000000a00 */
[----:B0-----:R-:W-:-:S05]  /*0690*/  IMAD.WIDE R2, R0, 0x4, R2 ;  /* 0x0000000400027825 */ /* 0x001fca00078e0202 */
[----:B------:R-:W-:Y:S01]  /*06a0*/  STG.E desc[UR4][R2.64], R5 ;  /* 0x0000000502007986 */ /* 0x000fe2000c101904 */
[----:B------:R-:W-:Y:S05]  /*06b0*/  EXIT ;  /* 0x000000000000794d */ /* 0x000fea0003800000 */
.L_x_97:
        /* <DEDUP_REMOVED lines=12> */
.L_x_160:


//--------------------- .text.squared             --------------------------
	.section	.text.squared,"ax",@progbits
	.align	128
        .global         squared
        .type           squared,@function
        .size           squared,(.L_x_161 - squared)
        .other          squared,@"STO_CUDA_ENTRY STV_DEFAULT"
squared:
.text.squared:
        /* <DEDUP_REMOVED lines=14> */
[----:B---3--:R-:W-:-:S05]  /*00e0*/  FMUL R7, R2, R2 ;  /* 0x0000000202077220 */ /* 0x008fca0000400000 */
[----:B------:R-:W-:Y:S01]  /*00f0*/  STG.E desc[UR4][R4.64], R7 ;  /* 0x0000000704007986 */ /* 0x000fe2000c101904 */
[----:B------:R-:W-:Y:S05]  /*0100*/  EXIT ;  /* 0x000000000000794d */ /* 0x000fea0003800000 */
.L_x_98:
        /* <DEDUP_REMOVED lines=15> */
.L_x_161:


//--------------------- .text.vidScalar           --------------------------
	.section	.text.vidScalar,"ax",@progbits
	.align	128
        .global         vidScalar
        .type           vidScalar,@function
        .size           vidScalar,(.L_x_139 - vidScalar)
        .other          vidScalar,@"STO_CUDA_ENTRY STV_DEFAULT"
vidScalar:
.text.vidScalar:
        /* <DEDUP_REMOVED lines=10> */
[----:B------:R-:W2:Y:S01]  /*00a0*/  LDCU UR6, c[0x0][0x390] ;  /* 0x00007200ff0677ac */ /* 0x000ea20008000800 */
[----:B0-----:R-:W-:-:S06]  /*00b0*/  IMAD.WIDE R4, R2, 0x4, R4 ;  /* 0x0000000402047825 */ /* 0x001fcc00078e0204 */
[----:B-1----:R-:W3:Y:S01]  /*00c0*/  LDG.E R5, desc[UR4][R4.64] ;  /* 0x0000000404057981 */ /* 0x002ee2000c1e1900 */
[----:B--2---:R-:W-:Y:S01]  /*00d0*/  IMAD.U32 R8, RZ, RZ, UR6 ;  /* 0x00000006ff087e24 */ /* 0x004fe2000f8e00ff */
[----:B------:R-:W-:Y:S01]  /*00e0*/  BSSY.RECONVERGENT B0, `(.L_x_99) ;  /* 0x000000c000007945 */ /* 0x000fe20003800200 */
[----:B---3--:R-:W0:Y:S08]  /*00f0*/  MUFU.RCP R0, R5 ;  /* 0x0000000500007308 */ /* 0x008e300000001000 */
[----:B------:R-:W1:Y:S01]  /*0100*/  FCHK P0, R8, R5 ;  /* 0x0000000508007302 */ /* 0x000e620000000000 */
[----:B0-----:R-:W-:-:S04]  /*0110*/  FFMA R3, -R5, R0, 1 ;  /* 0x3f80000005037423 */ /* 0x001fc80000000100 */
[----:B------:R-:W-:-:S04]  /*0120*/  FFMA R0, R0, R3, R0 ;  /* 0x0000000300007223 */ /* 0x000fc80000000000 */
[----:B------:R-:W-:-:S04]  /*0130*/  FFMA R3, R0, UR6, RZ ;  /* 0x0000000600037c23 */ /* 0x000fc800080000ff */
[----:B------:R-:W-:-:S04]  /*0140*/  FFMA R6, -R5, R3, UR6 ;  /* 0x0000000605067e23 */ /* 0x000fc80008000103 */
[----:B------:R-:W-:Y:S01]  /*0150*/  FFMA R7, R0, R6, R3 ;  /* 0x0000000600077223 */ /* 0x000fe20000000003 */
[----:B-1----:R-:W-:Y:S06]  /*0160*/  @!P0 BRA `(.L_x_100) ;  /* 0x00000000000c8947 */ /* 0x002fec0003800000 */
[----:B------:R-:W-:-:S07]  /*0170*/  MOV R4, 0x190 ;  /* 0x0000019000047802 */ /* 0x000fce0000000f00 */
[----:B------:R-:W-:Y:S05]  /*0180*/  CALL.REL.NOINC `($__internal_6_$__cuda_sm3x_div_rn_noftz_f32_slowpath) ;  /* 0x0000000000187944 */ /* 0x000fea0003c00000 */
[----:B------:R-:W-:-:S07]  /*0190*/  IMAD.MOV.U32 R7, RZ, RZ, R0 ;  /* 0x000000ffff077224 */ /* 0x000fce00078e0000 */
.L_x_100:
[----:B------:R-:W-:Y:S05]  /*01a0*/  BSYNC.RECONVERGENT B0 ;  /* 0x0000000000007941 */ /* 0x000fea0003800200 */
.L_x_99:
[----:B------:R-:W0:Y:S02]  /*01b0*/  LDC.64 R4, c[0x0][0x398] ;  /* 0x0000e600ff047b82 */ /* 0x000e240000000a00 */
[----:B0-----:R-:W-:-:S05]  /*01c0*/  IMAD.WIDE R2, R2, 0x4, R4 ;  /* 0x0000000402027825 */ /* 0x001fca00078e0204 */
[----:B------:R-:W-:Y:S01]  /*01d0*/  STG.E desc[UR4][R2.64], R7 ;  /* 0x0000000702007986 */ /* 0x000fe2000c101904 */
[----:B------:R-:W-:Y:S05]  /*01e0*/  EXIT ;  /* 0x000000000000794d */ /* 0x000fea0003800000 */
        .weak           $__internal_6_$__cuda_sm3x_div_rn_noftz_f32_slowpath
        .type           $__internal_6_$__cuda_sm3x_div_rn_noftz_f32_slowpath,@function
        .size           $__internal_6_$__cuda_sm3x_div_rn_noftz_f32_slowpath,(.L_x_139 - $__internal_6_$__cuda_sm3x_div_rn_noftz_f32_slowpath)
$__internal_6_$__cuda_sm3x_div_rn_noftz_f32_slowpath:
[----:B------:R-:W0:Y:S01]  /*01f0*/  LDC R3, c[0x0][0x390] ;  /* 0x0000e400ff037b82 */ /* 0x000e220000000800 */
[----:B------:R-:W-:Y:S01]  /*0200*/  SHF.R.U32.HI R0, RZ, 0x17, R5 ;  /* 0x00000017ff007819 */ /* 0x000fe20000011605 */
[----:B------:R-:W1:Y:S01]  /*0210*/  LDCU UR6, c[0x0][0x390] ;  /* 0x00007200ff0677ac */ /* 0x000e620008000800 */
[----:B------:R-:W-:Y:S02]  /*0220*/  BSSY.RECONVERGENT B1, `(.L_x_101) ;  /* 0x0000064000017945 */ /* 0x000fe40003800200 */
[----:B------:R-:W-:-:S05]  /*0230*/  LOP3.LUT R7, R0, 0xff, RZ, 0xc0, !PT ;  /* 0x000000ff00077812 */ /* 0x000fca00078ec0ff */
[----:B------:R-:W-:-:S05]  /*0240*/  VIADD R11, R7, 0xffffffff ;  /* 0xffffffff070b7836 */ /* 0x000fca0000000000 */
[----:B------:R-:W-:Y:S01]  /*0250*/  ISETP.GT.U32.AND P0, PT, R11, 0xfd, PT ;  /* 0x000000fd0b00780c */ /* 0x000fe20003f04070 */
[----:B-1----:R-:W-:Y:S01]  /*0260*/  IMAD.U32 R8, RZ, RZ, UR6 ;  /* 0x00000006ff087e24 */ /* 0x002fe2000f8e00ff */
[----:B0-----:R-:W-:-:S04]  /*0270*/  SHF.R.U32.HI R0, RZ, 0x17, R3 ;  /* 0x00000017ff007819 */ /* 0x001fc80000011603 */
[----:B------:R-:W-:-:S05]  /*0280*/  LOP3.LUT R6, R0, 0xff, RZ, 0xc0, !PT ;  /* 0x000000ff00067812 */ /* 0x000fca00078ec0ff */
[----:B------:R-:W-:-:S05]  /*0290*/  VIADD R10, R6, 0xffffffff ;  /* 0xffffffff060a7836 */ /* 0x000fca0000000000 */
[----:B------:R-:W-:-:S13]  /*02a0*/  ISETP.GT.U32.OR P0, PT, R10, 0xfd, P0 ;  /* 0x000000fd0a00780c */ /* 0x000fda0000704470 */
[----:B------:R-:W-:Y:S01]  /*02b0*/  @!P0 IMAD.MOV.U32 R9, RZ, RZ, RZ ;  /* 0x000000ffff098224 */ /* 0x000fe200078e00ff */
[----:B------:R-:W-:Y:S06]  /*02c0*/  @!P0 BRA `(.L_x_102) ;  /* 0x0000000000608947 */ /* 0x000fec0003800000 */
[----:B------:R-:W-:Y:S01]  /*02d0*/  FSETP.GTU.FTZ.AND P0, PT, |R3|, +INF , PT ;  /* 0x7f8000000300780b */ /* 0x000fe20003f1c200 */
[----:B------:R-:W-:Y:S01]  /*02e0*/  IMAD.MOV.U32 R0, RZ, RZ, R5 ;  /* 0x000000ffff007224 */ /* 0x000fe200078e0005 */
        /* <DEDUP_REMOVED lines=22> */
.L_x_102:
        /* <DEDUP_REMOVED lines=51> */
.L_x_109:
[----:B------:R-:W-:-:S04]  /*0780*/  LOP3.LUT R0, R0, 0x80000000, RZ, 0xc0, !PT ;  /* 0x8000000000007812 */ /* 0x000fc800078ec0ff */
[----:B------:R-:W-:Y:S01]  /*0790*/  LOP3.LUT R0, R0, 0x7f800000, RZ, 0xfc, !PT ;  /* 0x7f80000000007812 */ /* 0x000fe200078efcff */
[----:B------:R-:W-:Y:S06]  /*07a0*/  BRA `(.L_x_110) ;  /* 0x0000000000047947 */ /* 0x000fec0003800000 */
.L_x_108:
[----:B------:R-:W-:-:S07]  /*07b0*/  IMAD R0, R6, 0x800000, R0 ;  /* 0x0080000006007824 */ /* 0x000fce00078e0200 */
.L_x_110:
[----:B------:R-:W-:Y:S05]  /*07c0*/  BSYNC.RECONVERGENT B2 ;  /* 0x0000000000027941 */ /* 0x000fea0003800200 */
.L_x_107:
[----:B------:R-:W-:Y:S05]  /*07d0*/  BRA `(.L_x_111) ;  /* 0x0000000000207947 */ /* 0x000fea0003800000 */
.L_x_106:
[----:B------:R-:W-:-:S04]  /*07e0*/  LOP3.LUT R0, R5, 0x80000000, R8, 0x48, !PT ;  /* 0x8000000005007812 */ /* 0x000fc800078e4808 */
[----:B------:R-:W-:Y:S01]  /*07f0*/  LOP3.LUT R0, R0, 0x7f800000, RZ, 0xfc, !PT ;  /* 0x7f80000000007812 */ /* 0x000fe200078efcff */
[----:B------:R-:W-:Y:S06]  /*0800*/  BRA `(.L_x_111) ;  /* 0x0000000000147947 */ /* 0x000fec0003800000 */
.L_x_105:
[----:B------:R-:W-:Y:S01]  /*0810*/  LOP3.LUT R0, R5, 0x80000000, R8, 0x48, !PT ;  /* 0x8000000005007812 */ /* 0x000fe200078e4808 */
[----:B------:R-:W-:Y:S06]  /*0820*/  BRA `(.L_x_111) ;  /* 0x00000000000c7947 */ /* 0x000fec0003800000 */
.L_x_104:
[----:B------:R-:W0:Y:S01]  /*0830*/  MUFU.RSQ R0, -QNAN ;  /* 0xffc0000000007908 */ /* 0x000e220000001400 */
[----:B------:R-:W-:Y:S05]  /*0840*/  BRA `(.L_x_111) ;  /* 0x0000000000047947 */ /* 0x000fea0003800000 */
.L_x_103:
[----:B------:R-:W-:-:S07]  /*0850*/  FADD.FTZ R0, R0, R3 ;  /* 0x0000000300007221 */ /* 0x000fce0000010000 */
.L_x_111:
[----:B------:R-:W-:Y:S05]  /*0860*/  BSYNC.RECONVERGENT B1 ;  /* 0x0000000000017941 */ /* 0x000fea0003800200 */
.L_x_101:
[----:B------:R-:W-:-:S04]  /*0870*/  IMAD.MOV.U32 R5, RZ, RZ, 0x0 ;  /* 0x00000000ff057424 */ /* 0x000fc800078e00ff */
[----:B0-----:R-:W-:Y:S05]  /*0880*/  RET.REL.NODEC R4 `(vidScalar) ;  /* 0xfffffff404dc7950 */ /* 0x001fea0003c3ffff */
.L_x_112:
        /* <DEDUP_REMOVED lines=15> */
.L_x_139:


//--------------------- .text.divScalar           --------------------------
	.section	.text.divScalar,"ax",@progbits
	.align	128
        .global         divScalar
        .type           divScalar,@function
        .size           divScalar,(.L_x_140 - divScalar)
        .other          divScalar,@"STO_CUDA_ENTRY STV_DEFAULT"
divScalar:
.text.divScalar:
        /* <DEDUP_REMOVED lines=10> */
[----:B------:R-:W2:Y:S01]  /*00a0*/  LDC R9, c[0x0][0x390] ;  /* 0x0000e400ff097b82 */ /* 0x000ea20000000800 */
[----:B0-----:R-:W-:-:S05]  /*00b0*/  IMAD.WIDE R4, R2, 0x4, R4 ;  /* 0x0000000402047825 */ /* 0x001fca00078e0204 */
[----:B-1----:R-:W3:Y:S01]  /*00c0*/  LDG.E R0, desc[UR4][R4.64] ;  /* 0x0000000404007981 */ /* 0x002ee2000c1e1900 */
[----:B------:R-:W-:Y:S01]  /*00d0*/  BSSY.RECONVERGENT B0, `(.L_x_113) ;  /* 0x000000c000007945 */ /* 0x000fe20003800200 */
[----:B--2---:R-:W0:Y:S02]  /*00e0*/  MUFU.RCP R3, R9 ;  /* 0x0000000900037308 */ /* 0x004e240000001000 */
[----:B0-----:R-:W-:-:S04]  /*00f0*/  FFMA R6, R3, -R9, 1 ;  /* 0x3f80000003067423 */ /* 0x001fc80000000809 */
[----:B------:R-:W-:Y:S02]  /*0100*/  FFMA R3, R3, R6, R3 ;  /* 0x0000000603037223 */ /* 0x000fe40000000003 */
[----:B---3--:R-:W0:Y:S02]  /*0110*/  FCHK P0, R0, R9 ;  /* 0x0000000900007302 */ /* 0x008e240000000000 */
[----:B------:R-:W-:-:S04]  /*0120*/  FFMA R6, R0, R3, RZ ;  /* 0x0000000300067223 */ /* 0x000fc800000000ff */
[----:B------:R-:W-:-:S04]  /*0130*/  FFMA R7, R6, -R9, R0 ;  /* 0x8000000906077223 */ /* 0x000fc80000000000 */
[----:B------:R-:W-:Y:S01]  /*0140*/  FFMA R7, R3, R7, R6 ;  /* 0x0000000703077223 */ /* 0x000fe20000000006 */
[----:B0-----:R-:W-:Y:S06]  /*0150*/  @!P0 BRA `(.L_x_114) ;  /* 0x00000000000c8947 */ /* 0x001fec0003800000 */
[----:B------:R-:W-:-:S07]  /*0160*/  MOV R4, 0x180 ;  /* 0x0000018000047802 */ /* 0x000fce0000000f00 */
[----:B------:R-:W-:Y:S05]  /*0170*/  CALL.REL.NOINC `($__internal_7_$__cuda_sm3x_div_rn_noftz_f32_slowpath) ;  /* 0x0000000000187944 */ /* 0x000fea0003c00000 */
[----:B------:R-:W-:-:S07]  /*0180*/  IMAD.MOV.U32 R7, RZ, RZ, R0 ;  /* 0x000000ffff077224 */ /* 0x000fce00078e0000 */
.L_x_114:
[----:B------:R-:W-:Y:S05]  /*0190*/  BSYNC.RECONVERGENT B0 ;  /* 0x0000000000007941 */ /* 0x000fea0003800200 */
.L_x_113:
[----:B------:R-:W0:Y:S02]  /*01a0*/  LDC.64 R4, c[0x0][0x398] ;  /* 0x0000e600ff047b82 */ /* 0x000e240000000a00 */
[----:B0-----:R-:W-:-:S05]  /*01b0*/  IMAD.WIDE R2, R2, 0x4, R4 ;  /* 0x0000000402027825 */ /* 0x001fca00078e0204 */
[----:B------:R-:W-:Y:S01]  /*01c0*/  STG.E desc[UR4][R2.64], R7 ;  /* 0x0000000702007986 */ /* 0x000fe2000c101904 */
[----:B------:R-:W-:Y:S05]  /*01d0*/  EXIT ;  /* 0x000000000000794d */ /* 0x000fea0003800000 */
        .weak           $__internal_7_$__cuda_sm3x_div_rn_noftz_f32_slowpath
        .type           $__internal_7_$__cuda_sm3x_div_rn_noftz_f32_slowpath,@function
        .size           $__internal_7_$__cuda_sm3x_div_rn_noftz_f32_slowpath,(.L_x_140 - $__internal_7_$__cuda_sm3x_div_rn_noftz_f32_slowpath)
$__internal_7_$__cuda_sm3x_div_rn_noftz_f32_slowpath:
[----:B------:R-:W0:Y:S01]  /*01e0*/  LDC R3, c[0x0][0x390] ;  /* 0x0000e400ff037b82 */ /* 0x000e220000000800 */
[--C-:B------:R-:W-:Y:S01]  /*01f0*/  SHF.R.U32.HI R5, RZ, 0x17, R0.reuse ;  /* 0x00000017ff057819 */ /* 0x100fe20000011600 */
[----:B------:R-:W1:Y:S01]  /*0200*/  LDCU UR6, c[0x0][0x390] ;  /* 0x00007200ff0677ac */ /* 0x000e620008000800 */
[----:B------:R-:W-:Y:S01]  /*0210*/  BSSY.RECONVERGENT B1, `(.L_x_115) ;  /* 0x0000064000017945 */ /* 0x000fe20003800200 */
[----:B------:R-:W-:Y:S01]  /*0220*/  IMAD.MOV.U32 R7, RZ, RZ, R0 ;  /* 0x000000ffff077224 */ /* 0x000fe200078e0000 */
[----:B------:R-:W-:-:S05]  /*0230*/  LOP3.LUT R5, R5, 0xff, RZ, 0xc0, !PT ;  /* 0x000000ff05057812 */ /* 0x000fca00078ec0ff */
[----:B------:R-:W-:Y:S02]  /*0240*/  VIADD R10, R5, 0xffffffff ;  /* 0xffffffff050a7836 */ /* 0x000fe40000000000 */
[----:B-1----:R-:W-:Y:S01]  /*0250*/  IMAD.U32 R8, RZ, RZ, UR6 ;  /* 0x00000006ff087e24 */ /* 0x002fe2000f8e00ff */
[----:B0-----:R-:W-:-:S04]  /*0260*/  SHF.R.U32.HI R6, RZ, 0x17, R3 ;  /* 0x00000017ff067819 */ /* 0x001fc80000011603 */
[----:B------:R-:W-:-:S05]  /*0270*/  LOP3.LUT R6, R6, 0xff, RZ, 0xc0, !PT ;  /* 0x000000ff06067812 */ /* 0x000fca00078ec0ff */
[----:B------:R-:W-:-:S05]  /*0280*/  VIADD R11, R6, 0xffffffff ;  /* 0xffffffff060b7836 */ /* 0x000fca0000000000 */
        /* <DEDUP_REMOVED lines=27> */
.L_x_116:
        /* <DEDUP_REMOVED lines=51> */
.L_x_123:
[----:B------:R-:W-:-:S04]  /*0770*/  LOP3.LUT R0, R0, 0x80000000, RZ, 0xc0, !PT ;  /* 0x8000000000007812 */ /* 0x000fc800078ec0ff */
[----:B------:R-:W-:Y:S01]  /*0780*/  LOP3.LUT R0, R0, 0x7f800000, RZ, 0xfc, !PT ;  /* 0x7f80000000007812 */ /* 0x000fe200078efcff */
[----:B------:R-:W-:Y:S06]  /*0790*/  BRA `(.L_x_124) ;  /* 0x0000000000047947 */ /* 0x000fec0003800000 */
.L_x_122:
[----:B------:R-:W-:-:S07]  /*07a0*/  IMAD R0, R6, 0x800000, R0 ;  /* 0x0080000006007824 */ /* 0x000fce00078e0200 */
.L_x_124:
[----:B------:R-:W-:Y:S05]  /*07b0*/  BSYNC.RECONVERGENT B2 ;  /* 0x0000000000027941 */ /* 0x000fea0003800200 */
.L_x_121:
[----:B------:R-:W-:Y:S05]  /*07c0*/  BRA `(.L_x_125) ;  /* 0x0000000000207947 */ /* 0x000fea0003800000 */
.L_x_120:
[----:B------:R-:W-:-:S04]  /*07d0*/  LOP3.LUT R0, R8, 0x80000000, R7, 0x48, !PT ;  /* 0x8000000008007812 */ /* 0x000fc800078e4807 */
[----:B------:R-:W-:Y:S01]  /*07e0*/  LOP3.LUT R0, R0, 0x7f800000, RZ, 0xfc, !PT ;  /* 0x7f80000000007812 */ /* 0x000fe200078efcff */
[----:B------:R-:W-:Y:S06]  /*07f0*/  BRA `(.L_x_125) ;  /* 0x0000000000147947 */ /* 0x000fec0003800000 */
.L_x_119:
[----:B------:R-:W-:Y:S01]  /*0800*/  LOP3.LUT R0, R8, 0x80000000, R7, 0x48, !PT ;  /* 0x8000000008007812 */ /* 0x000fe200078e4807 */
[----:B------:R-:W-:Y:S06]  /*0810*/  BRA `(.L_x_125) ;  /* 0x00000000000c7947 */ /* 0x000fec0003800000 */
.L_x_118:
[----:B------:R-:W0:Y:S01]  /*0820*/  MUFU.RSQ R0, -QNAN ;  /* 0xffc0000000007908 */ /* 0x000e220000001400 */
[----:B------:R-:W-:Y:S05]  /*0830*/  BRA `(.L_x_125) ;  /* 0x0000000000047947 */ /* 0x000fea0003800000 */
.L_x_117:
[----:B------:R-:W-:-:S07]  /*0840*/  FADD.FTZ R0, R0, R3 ;  /* 0x0000000300007221 */ /* 0x000fce0000010000 */
.L_x_125:
[----:B------:R-:W-:Y:S05]  /*0850*/  BSYNC.RECONVERGENT B1 ;  /* 0x0000000000017941 */ /* 0x000fea0003800200 */
.L_x_115:
[----:B------:R-:W-:-:S04]  /*0860*/  IMAD.MOV.U32 R5, RZ, RZ, 0x0 ;  /* 0x00000000ff057424 */ /* 0x000fc800078e00ff */
[----:B0-----:R-:W-:Y:S05]  /*0870*/  RET.REL.NODEC R4 `(divScalar) ;  /* 0xfffffff404e07950 */ /* 0x001fea0003c3ffff */
.L_x_126:
        /* <DEDUP_REMOVED lines=16> */
.L_x_140:


//--------------------- .text.multScalar          --------------------------
	.section	.text.multScalar,"ax",@progbits
	.align	128
        .global         multScalar
        .type           multScalar,@function
        .size           multScalar,(.L_x_164 - multScalar)
        .other          multScalar,@"STO_CUDA_ENTRY STV_DEFAULT"
multScalar:
.text.multScalar:
        /* <DEDUP_REMOVED lines=11> */
[----:B------:R-:W3:Y:S01]  /*00b0*/  LDC.64 R4, c[0x0][0x398] ;  /* 0x0000e600ff047b82 */ /* 0x000ee20000000a00 */
[----:B0-----:R-:W-:-:S06]  /*00c0*/  IMAD.WIDE R2, R7, 0x4, R2 ;  /* 0x0000000407027825 */ /* 0x001fcc00078e0202 */
[----:B-1----:R-:W2:Y:S01]  /*00d0*/  LDG.E R2, desc[UR4][R2.64] ;  /* 0x0000000402027981 */ /* 0x002ea2000c1e1900 */
[----:B---3--:R-:W-:-:S04]  /*00e0*/  IMAD.WIDE R4, R7, 0x4, R4 ;  /* 0x0000000407047825 */ /* 0x008fc800078e0204 */
[----:B--2---:R-:W-:-:S05]  /*00f0*/  FMUL R7, R2, UR6 ;  /* 0x0000000602077c20 */ /* 0x004fca0008400000 */
[----:B------:R-:W-:Y:S01]  /*0100*/  STG.E desc[UR4][R4.64], R7 ;  /* 0x0000000704007986 */ /* 0x000fe2000c101904 */
[----:B------:R-:W-:Y:S05]  /*0110*/  EXIT ;  /* 0x000000000000794d */ /* 0x000fea0003800000 */
.L_x_127:
        /* <DEDUP_REMOVED lines=14> */
.L_x_164:


//--------------------- .text.busScalar           --------------------------
	.section	.text.busScalar,"ax",@progbits
	.align	128
        .global         busScalar
        .type           busScalar,@function
        .size           busScalar,(.L_x_165 - busScalar)
        .other          busScalar,@"STO_CUDA_ENTRY STV_DEFAULT"
busScalar:
.text.busScalar:
        /* <DEDUP_REMOVED lines=15> */
[----:B--2---:R-:W-:-:S05]  /*00f0*/  FADD R7, -R2, UR6 ;  /* 0x0000000602077e21 */ /* 0x004fca0008000100 */
[----:B------:R-:W-:Y:S01]  /*0100*/  STG.E desc[UR4][R4.64], R7 ;  /* 0x0000000704007986 */ /* 0x000fe2000c101904 */
[----:B------:R-:W-:Y:S05]  /*0110*/  EXIT ;  /* 0x000000000000794d */ /* 0x000fea0003800000 */
.L_x_128:
        /* <DEDUP_REMOVED lines=14> */
.L_x_165:


//--------------------- .text.subScalar           --------------------------
	.section	.text.subScalar,"ax",@progbits
	.align	128
        .global         subScalar
        .type           subScalar,@function
        .size           subScalar,(.L_x_166 - subScalar)
        .other          subScalar,@"STO_CUDA_ENTRY STV_DEFAULT"
subScalar:
.text.subScalar:
        /* <DEDUP_REMOVED lines=15> */
[----:B--2---:R-:W-:-:S05]  /*00f0*/  FADD R7, R2, -UR6 ;  /* 0x8000000602077e21 */ /* 0x004fca0008000000 */
[----:B------:R-:W-:Y:S01]  /*0100*/  STG.E desc[UR4][R4.64], R7 ;  /* 0x0000000704007986 */ /* 0x000fe2000c101904 */
[----:B------:R-:W-:Y:S05]  /*0110*/  EXIT ;  /* 0x000000000000794d */ /* 0x000fea0003800000 */
.L_x_129:
        /* <DEDUP_REMOVED lines=14> */
.L_x_166:


//--------------------- .text.addScalar           --------------------------
	.section	.text.addScalar,"ax",@progbits
	.align	128
        .global         addScalar
        .type           addScalar,@function
        .size           addScalar,(.L_x_167 - addScalar)
        .other          addScalar,@"STO_CUDA_ENTRY STV_DEFAULT"
addScalar:
.text.addScalar:
        /* <DEDUP_REMOVED lines=15> */
[----:B--2---:R-:W-:-:S05]  /*00f0*/  FADD R7, R2, UR6 ;  /* 0x0000000602077e21 */ /* 0x004fca0008000000 */
[----:B------:R-:W-:Y:S01]  /*0100*/  STG.E desc[UR4][R4.64], R7 ;  /* 0x0000000704007986 */ /* 0x000fe2000c101904 */
[----:B------:R-:W-:Y:S05]  /*0110*/  EXIT ;  /* 0x000000000000794d */ /* 0x000fea0003800000 */
.L_x_130:
        /* <DEDUP_REMOVED lines=14> */
.L_x_167:


//--------------------- .text.floorByScalar       --------------------------
	.section	.text.floorByScalar,"ax",@progbits
	.align	128
        .global         floorByScalar
        .type           floorByScalar,@function
        .size           floorByScalar,(.L_x_168 - floorByScalar)
        .other          floorByScalar,@"STO_CUDA_ENTRY STV_DEFAULT"
floorByScalar:
.text.floorByScalar:
        /* <DEDUP_REMOVED lines=14> */
[----:B---3--:R-:W-:Y:S01]  /*00e0*/  IMAD.WIDE R4, R7, 0x4, R4 ;  /* 0x0000000407047825 */ /* 0x008fe200078e0204 */
[----:B--2---:R-:W-:-:S04]  /*00f0*/  FSETP.GT.AND P0, PT, R2, UR6, PT ;  /* 0x0000000602007c0b */ /* 0x004fc8000bf04000 */
[----:B------:R-:W-:-:S05]  /*0100*/  FSEL R7, R2, UR6, P0 ;  /* 0x0000000602077c08 */ /* 0x000fca0008000000 */
[----:B------:R-:W-:Y:S01]  /*0110*/  STG.E desc[UR4][R4.64], R7 ;  /* 0x0000000704007986 */ /* 0x000fe2000c101904 */
[----:B------:R-:W-:Y:S05]  /*0120*/  EXIT ;  /* 0x000000000000794d */ /* 0x000fea0003800000 */
.L_x_131:
        /* <DEDUP_REMOVED lines=13> */
.L_x_168:


//--------------------- .text.capByScalar         --------------------------
	.section	.text.capByScalar,"ax",@progbits
	.align	128
        .global         capByScalar
        .type           capByScalar,@function
        .size           capByScalar,(.L_x_169 - capByScalar)
        .other          capByScalar,@"STO_CUDA_ENTRY STV_DEFAULT"
capByScalar:
.text.capByScalar:
        /* <DEDUP_REMOVED lines=15> */
[----:B--2---:R-:W-:-:S04]  /*00f0*/  FSETP.GEU.AND P0, PT, R2, UR6, PT ;  /* 0x0000000602007c0b */ /* 0x004fc8000bf0e000 */
[----:B------:R-:W-:-:S05]  /*0100*/  FSEL R7, R2, UR6, !P0 ;  /* 0x0000000602077c08 */ /* 0x000fca000c000000 */
[----:B------:R-:W-:Y:S01]  /*0110*/  STG.E desc[UR4][R4.64], R7 ;  /* 0x0000000704007986 */ /* 0x000fe2000c101904 */
[----:B------:R-:W-:Y:S05]  /*0120*/  EXIT ;  /* 0x000000000000794d */ /* 0x000fea0003800000 */
.L_x_132:
        /* <DEDUP_REMOVED lines=13> */
.L_x_169:


//--------------------- .nv.shared.reducePartial  --------------------------
	.section	.nv.shared.reducePartial,"aw",@nobits
	.sectionflags	@""
	.align	16
	.zero		1024


//--------------------- .nv.shared.reserved.0     --------------------------
	.section	.nv.shared.reserved.0,"aw",@nobits
	.weak		__nv_reservedSMEM_offset_0_alias
	.size		__nv_reservedSMEM_offset_0_alias, 0, 64
	.other		__nv_reservedSMEM_offset_0_alias,@"STO_CUDA_RESERVED_SHARED STV_DEFAULT"
__nv_reservedSMEM_offset_0_alias:
	.zero		0
	.zero		64


//--------------------- .nv.shared.reduceFloatVectorToDoubleScalar --------------------------
	.section	.nv.shared.reduceFloatVectorToDoubleScalar,"aw",@nobits
	.sectionflags	@""
	.align	16
	.zero		1024


//--------------------- .nv.shared.subRatio       --------------------------
	.section	.nv.shared.subRatio,"aw",@nobits
	.sectionflags	@""
	.align	16
	.zero		1024


//--------------------- .nv.shared.addRatio       --------------------------
	.section	.nv.shared.addRatio,"aw",@nobits
	.sectionflags	@""
	.align	16
	.zero		1024


//--------------------- .nv.shared.addProduct_vs  --------------------------
	.section	.nv.shared.addProduct_vs,"aw",@nobits
	.sectionflags	@""
	.align	16
	.zero		1024


//--------------------- .nv.shared.addProduct     --------------------------
	.section	.nv.shared.addProduct,"aw",@nobits
	.sectionflags	@""
	.align	16
	.zero		1024


//--------------------- .nv.shared.discount       --------------------------
	.section	.nv.shared.discount,"aw",@nobits
	.sectionflags	@""
	.align	16
	.zero		1024


//--------------------- .nv.shared.accrue         --------------------------
	.section	.nv.shared.accrue,"aw",@nobits
	.sectionflags	@""
	.align	16
	.zero		1024


//--------------------- .nv.shared.cuDiv          --------------------------
	.section	.nv.shared.cuDiv,"aw",@nobits
	.sectionflags	@""
	.align	16
	.zero		1024


//--------------------- .nv.shared.mult           --------------------------
	.section	.nv.shared.mult,"aw",@nobits
	.sectionflags	@""
	.align	16
	.zero		1024


//--------------------- .nv.shared.sub            --------------------------
	.section	.nv.shared.sub,"aw",@nobits
	.sectionflags	@""
	.align	16
	.zero		1024


//--------------------- .nv.shared.add            --------------------------
	.section	.nv.shared.add,"aw",@nobits
	.sectionflags	@""
	.align	16
	.zero		1024


//--------------------- .nv.shared.cuFloor        --------------------------
	.section	.nv.shared.cuFloor,"aw",@nobits
	.sectionflags	@""
	.align	16
	.zero		1024


//--------------------- .nv.shared.cap            --------------------------
	.section	.nv.shared.cap,"aw",@nobits
	.sectionflags	@""
	.align	16
	.zero		1024


//--------------------- .nv.shared.cuAbs          --------------------------
	.section	.nv.shared.cuAbs,"aw",@nobits
	.sectionflags	@""
	.align	16
	.zero		1024


//--------------------- .nv.shared.invert         --------------------------
	.section	.nv.shared.invert,"aw",@nobits
	.sectionflags	@""
	.align	16
	.zero		1024


//--------------------- .nv.shared.cuLog          --------------------------
	.section	.nv.shared.cuLog,"aw",@nobits
	.sectionflags	@""
	.align	16
	.zero		1024


//--------------------- .nv.shared.cuExp          --------------------------
	.section	.nv.shared.cuExp,"aw",@nobits
	.sectionflags	@""
	.align	16
	.zero		1024


//--------------------- .nv.shared.cuSqrt         --------------------------
	.section	.nv.shared.cuSqrt,"aw",@nobits
	.sectionflags	@""
	.align	16
	.zero		1024


//--------------------- .nv.shared.cuPow          --------------------------
	.section	.nv.shared.cuPow,"aw",@nobits
	.sectionflags	@""
	.align	16
	.zero		1024


//--------------------- .nv.shared.squared        --------------------------
	.section	.nv.shared.squared,"aw",@nobits
	.sectionflags	@""
	.align	16
	.zero		1024


//--------------------- .nv.shared.vidScalar      --------------------------
	.section	.nv.shared.vidScalar,"aw",@nobits
	.sectionflags	@""
	.align	16
	.zero		1024


//--------------------- .nv.shared.divScalar      --------------------------
	.section	.nv.shared.divScalar,"aw",@nobits
	.sectionflags	@""
	.align	16
	.zero		1024


//--------------------- .nv.shared.multScalar     --------------------------
	.section	.nv.shared.multScalar,"aw",@nobits
	.sectionflags	@""
	.align	16
	.zero		1024


//--------------------- .nv.shared.busScalar      --------------------------
	.section	.nv.shared.busScalar,"aw",@nobits
	.sectionflags	@""
	.align	16
	.zero		1024


//--------------------- .nv.shared.subScalar      --------------------------
	.section	.nv.shared.subScalar,"aw",@nobits
	.sectionflags	@""
	.align	16
	.zero		1024


//--------------------- .nv.shared.addScalar      --------------------------
	.section	.nv.shared.addScalar,"aw",@nobits
	.sectionflags	@""
	.align	16
	.zero		1024


//--------------------- .nv.shared.floorByScalar  --------------------------
	.section	.nv.shared.floorByScalar,"aw",@nobits
	.sectionflags	@""
	.align	16
	.zero		1024


//--------------------- .nv.shared.capByScalar    --------------------------
	.section	.nv.shared.capByScalar,"aw",@nobits
	.sectionflags	@""
	.align	16
	.zero		1024


//--------------------- .nv.constant0.reducePartial --------------------------
	.section	.nv.constant0.reducePartial,"a",@progbits
	.sectionflags	@""
	.align	4
.nv.constant0.reducePartial:
	.zero		920


//--------------------- .nv.constant0.reduceFloatVectorToDoubleScalar --------------------------
	.section	.nv.constant0.reduceFloatVectorToDoubleScalar,"a",@progbits
	.sectionflags	@""
	.align	4
.nv.constant0.reduceFloatVectorToDoubleScalar:
	.zero		920


//--------------------- .nv.constant0.subRatio    --------------------------
	.section	.nv.constant0.subRatio,"a",@progbits
	.sectionflags	@""
	.align	4
.nv.constant0.subRatio:
	.zero		936


//--------------------- .nv.constant0.addRatio    --------------------------
	.section	.nv.constant0.addRatio,"a",@progbits
	.sectionflags	@""
	.align	4
.nv.constant0.addRatio:
	.zero		936


//--------------------- .nv.constant0.addProduct_vs --------------------------
	.section	.nv.constant0.addProduct_vs,"a",@progbits
	.sectionflags	@""
	.align	4
.nv.constant0.addProduct_vs:
	.zero		936


//--------------------- .nv.constant0.addProduct  --------------------------
	.section	.nv.constant0.addProduct,"a",@progbits
	.sectionflags	@""
	.align	4
.nv.constant0.addProduct:
	.zero		936


//--------------------- .nv.constant0.discount    --------------------------
	.section	.nv.constant0.discount,"a",@progbits
	.sectionflags	@""
	.align	4
.nv.constant0.discount:
	.zero		936


//--------------------- .nv.constant0.accrue      --------------------------
	.section	.nv.constant0.accrue,"a",@progbits
	.sectionflags	@""
	.align	4
.nv.constant0.accrue:
	.zero		936


//--------------------- .nv.constant0.cuDiv       --------------------------
	.section	.nv.constant0.cuDiv,"a",@progbits
	.sectionflags	@""
	.align	4
.nv.constant0.cuDiv:
	.zero		928


//--------------------- .nv.constant0.mult        --------------------------
	.section	.nv.constant0.mult,"a",@progbits
	.sectionflags	@""
	.align	4
.nv.constant0.mult:
	.zero		928


//--------------------- .nv.constant0.sub         --------------------------
	.section	.nv.constant0.sub,"a",@progbits
	.sectionflags	@""
	.align	4
.nv.constant0.sub:
	.zero		928


//--------------------- .nv.constant0.add         --------------------------
	.section	.nv.constant0.add,"a",@progbits
	.sectionflags	@""
	.align	4
.nv.constant0.add:
	.zero		928


//--------------------- .nv.constant0.cuFloor     --------------------------
	.section	.nv.constant0.cuFloor,"a",@progbits
	.sectionflags	@""
	.align	4
.nv.constant0.cuFloor:
	.zero		928


//--------------------- .nv.constant0.cap         --------------------------
	.section	.nv.constant0.cap,"a",@progbits
	.sectionflags	@""
	.align	4
.nv.constant0.cap:
	.zero		928


//--------------------- .nv.constant0.cuAbs       --------------------------
	.section	.nv.constant0.cuAbs,"a",@progbits
	.sectionflags	@""
	.align	4
.nv.constant0.cuAbs:
	.zero		920


//--------------------- .nv.constant0.invert      --------------------------
	.section	.nv.constant0.invert,"a",@progbits
	.sectionflags	@""
	.align	4
.nv.constant0.invert:
	.zero		920


//--------------------- .nv.constant0.cuLog       --------------------------
	.section	.nv.constant0.cuLog,"a",@progbits
	.sectionflags	@""
	.align	4
.nv.constant0.cuLog:
	.zero		920


//--------------------- .nv.constant0.cuExp       --------------------------
	.section	.nv.constant0.cuExp,"a",@progbits
	.sectionflags	@""
	.align	4
.nv.constant0.cuExp:
	.zero		920


//--------------------- .nv.constant0.cuSqrt      --------------------------
	.section	.nv.constant0.cuSqrt,"a",@progbits
	.sectionflags	@""
	.align	4
.nv.constant0.cuSqrt:
	.zero		920


//--------------------- .nv.constant0.cuPow       --------------------------
	.section	.nv.constant0.cuPow,"a",@progbits
	.sectionflags	@""
	.align	4
.nv.constant0.cuPow:
	.zero		928


//--------------------- .nv.constant0.squared     --------------------------
	.section	.nv.constant0.squared,"a",@progbits
	.sectionflags	@""
	.align	4
.nv.constant0.squared:
	.zero		920


//--------------------- .nv.constant0.vidScalar   --------------------------
	.section	.nv.constant0.vidScalar,"a",@progbits
	.sectionflags	@""
	.align	4
.nv.constant0.vidScalar:
	.zero		928


//--------------------- .nv.constant0.divScalar   --------------------------
	.section	.nv.constant0.divScalar,"a",@progbits
	.sectionflags	@""
	.align	4
.nv.constant0.divScalar:
	.zero		928


//--------------------- .nv.constant0.multScalar  --------------------------
	.section	.nv.constant0.multScalar,"a",@progbits
	.sectionflags	@""
	.align	4
.nv.constant0.multScalar:
	.zero		928


//--------------------- .nv.constant0.busScalar   --------------------------
	.section	.nv.constant0.busScalar,"a",@progbits
	.sectionflags	@""
	.align	4
.nv.constant0.busScalar:
	.zero		928


//--------------------- .nv.constant0.subScalar   --------------------------
	.section	.nv.constant0.subScalar,"a",@progbits
	.sectionflags	@""
	.align	4
.nv.constant0.subScalar:
	.zero		928


//--------------------- .nv.constant0.addScalar   --------------------------
	.section	.nv.constant0.addScalar,"a",@progbits
	.sectionflags	@""
	.align	4
.nv.constant0.addScalar:
	.zero		928


//--------------------- .nv.constant0.floorByScalar --------------------------
	.section	.nv.constant0.floorByScalar,"a",@progbits
	.sectionflags	@""
	.align	4
.nv.constant0.floorByScalar:
	.zero		928


//--------------------- .nv.constant0.capByScalar --------------------------
	.section	.nv.constant0.capByScalar,"a",@progbits
	.sectionflags	@""
	.align	4
.nv.constant0.capByScalar:
	.zero		928


//--------------------- SYMBOLS --------------------------

	.type		.nv.reservedSmem.offset0,@object
	.size		.nv.reservedSmem.offset0,0x4
	.type		.nv.reservedSmem.cap,@object
	.size		.nv.reservedSmem.cap,0x4
